// auto-generated by cutlass_sweep.fmha — config: {"arch": "sm_90", "direction": "fwd", "dtype": "fp16", "head_dim": 256, "mask": "residual", "schedule": "tma", "tile_kv": 128, "tile_q": 64}
#include "cutlass/cutlass.h"
#include "cute/tensor.hpp"
#include "cutlass/device_kernel.h"
#include "cutlass/kernel_hardware_info.h"
#include "88_hopper_fmha/collective/fmha_fusion.hpp"
#include "88_hopper_fmha/kernel/fmha_kernel_builder.hpp"

using namespace cute;
using Element = cutlass::half_t;
using TileShape = Shape<_64, _128, _256>;
using StrideQ = cute::tuple<int, _1, cute::tuple<int, int>>;
using StrideK = cute::tuple<int, _1, cute::tuple<int, int>>;
using StrideV = cute::tuple<int, cute::_1, cute::tuple<int, int>>;

using Kernel = typename cutlass::fmha::kernel::FmhaBuilder<
    Element, float, float,
    TileShape, StrideQ, StrideK, StrideV,
    cutlass::fmha::collective::ResidualFusion,
    cutlass::gemm::KernelTma
  >::Kernel;

auto* _anchor = &cutlass::device_kernel<Kernel>;


// ===== COMPILED SASS (sm_90a) =====

	.target	sm_90a

	.elftype	@"ET_EXEC"


//--------------------- .note.nv.tkinfo           --------------------------
	.section	.note.nv.tkinfo,"",@"SHT_NOTE"
	.sectionflags	@"SHF_NOTE_NV_TKINFO"
	.tkinfo
        /*0018*/ 	.word	0x00000002
        /*0030*/ 	.string	""
        /*0030*/ 	.string	"ptxas"
        /*0030*/ 	.string	"Cuda compilation tools, release 13.0, V13.0.88"
        /*0030*/ 	.string	"Build cuda_13.0.r13.0/compiler.36424714_0"
        /*0030*/ 	.string	"-arch sm_90a -m 64 "



//--------------------- .note.nv.cuinfo           --------------------------
	.section	.note.nv.cuinfo,"",@"SHT_NOTE"
	.sectionflags	@"SHF_NOTE_NV_CUINFO"
        /*0018*/ 	.short	0x0002
        /*001a*/ 	.short	0x005a
        /*001c*/ 	.short	0x0082
	.zero		2


//--------------------- .nv.info                  --------------------------
	.section	.nv.info,"",@"SHT_CUDA_INFO"
	.align	4


	//----- nvinfo : EIATTR_REGCOUNT
	.align		4
        /*0000*/ 	.byte	0x04, 0x2f
        /*0002*/ 	.short	(.L_16 - .L_15)
	.align		4
.L_15:
        /*0004*/ 	.word	index@(_ZN7cutlass13device_kernelINS_4fmha6kernel13FmhaKernelTmaINS1_10collective15FmhaMainloopTmaINS_6half_tEfN4cute5tupleIJNS7_1CILi64EEENS9_ILi128EEENS9_ILi256EEEEEENS4_14ResidualFusionEJEEENS4_15FmhaFwdEpilogueIS6_fNS8_IJSA_SC_SB_EEEEEJEEEEEvNT_6ParamsE)
        /*0008*/ 	.word	0x000000f5


	//----- nvinfo : EIATTR_FRAME_SIZE
	.align		4
.L_16:
        /*000c*/ 	.byte	0x04, 0x11
        /*000e*/ 	.short	(.L_18 - .L_17)
	.align		4
.L_17:
        /*0010*/ 	.word	index@($__internal_0_$__cuda_sm20_rcp_rn_f32_slowpath)
        /*0014*/ 	.word	0x00000000


	//----- nvinfo : EIATTR_FRAME_SIZE
	.align		4
.L_18:
        /*0018*/ 	.byte	0x04, 0x11
        /*001a*/ 	.short	(.L_20 - .L_19)
	.align		4
.L_19:
        /*001c*/ 	.word	index@(_ZN7cutlass13device_kernelINS_4fmha6kernel13FmhaKernelTmaINS1_10collective15FmhaMainloopTmaINS_6half_tEfN4cute5tupleIJNS7_1CILi64EEENS9_ILi128EEENS9_ILi256EEEEEENS4_14ResidualFusionEJEEENS4_15FmhaFwdEpilogueIS6_fNS8_IJSA_SC_SB_EEEEEJEEEEEvNT_6ParamsE)
        /*0020*/ 	.word	0x00000000


	//----- nvinfo : EIATTR_MIN_STACK_SIZE
	.align		4
.L_20:
        /*0024*/ 	.byte	0x04, 0x12
        /*0026*/ 	.short	(.L_22 - .L_21)
	.align		4
.L_21:
        /*0028*/ 	.word	index@(_ZN7cutlass13device_kernelINS_4fmha6kernel13FmhaKernelTmaINS1_10collective15FmhaMainloopTmaINS_6half_tEfN4cute5tupleIJNS7_1CILi64EEENS9_ILi128EEENS9_ILi256EEEEEENS4_14ResidualFusionEJEEENS4_15FmhaFwdEpilogueIS6_fNS8_IJSA_SC_SB_EEEEEJEEEEEvNT_6ParamsE)
        /*002c*/ 	.word	0x00000000
.L_22:


//--------------------- .nv.compat                --------------------------
	.section	.nv.compat,"",@"SHT_CUDA_COMPAT_INFO"
	.align	4
        /*0000*/ 	.byte	0x02, 0x09, 0x01, 0x00, 0x02, 0x02, 0x04, 0x00, 0x02, 0x05, 0x05, 0x00, 0x03, 0x07, 0x01, 0x01
        /*0010*/ 	.byte	0x02, 0x03, 0x01, 0x00, 0x02, 0x06, 0x01, 0x00, 0x04, 0x0b, 0x08, 0x00, 0x00, 0x00, 0x00, 0x00
        /*0020*/ 	.byte	0x00, 0x00, 0x00, 0x00


//--------------------- .nv.info._ZN7cutlass13device_kernelINS_4fmha6kernel13FmhaKernelTmaINS1_10collective15FmhaMainloopTmaINS_6half_tEfN4cute5tupleIJNS7_1CILi64EEENS9_ILi128EEENS9_ILi256EEEEEENS4_14ResidualFusionEJEEENS4_15FmhaFwdEpilogueIS6_fNS8_IJSA_SC_SB_EEEEEJEEEEEvNT_6ParamsE --------------------------
	.section	.nv.info._ZN7cutlass13device_kernelINS_4fmha6kernel13FmhaKernelTmaINS1_10collective15FmhaMainloopTmaINS_6half_tEfN4cute5tupleIJNS7_1CILi64EEENS9_ILi128EEENS9_ILi256EEEEEENS4_14ResidualFusionEJEEENS4_15FmhaFwdEpilogueIS6_fNS8_IJSA_SC_SB_EEEEEJEEEEEvNT_6ParamsE,"",@"SHT_CUDA_INFO"
	.sectionflags	@""
	.align	4


	//----- nvinfo : EIATTR_CUDA_API_VERSION
	.align		4
        /*0000*/ 	.byte	0x04, 0x37
        /*0002*/ 	.short	(.L_24 - .L_23)
.L_23:
        /*0004*/ 	.word	0x00000082


	//----- nvinfo : EIATTR_KPARAM_INFO
	.align		4
.L_24:
        /*0008*/ 	.byte	0x04, 0x17
        /*000a*/ 	.short	(.L_26 - .L_25)
.L_25:
        /*000c*/ 	.word	0x00000000
        /*0010*/ 	.short	0x0000
        /*0012*/ 	.short	0x0070
        /*0014*/ 	.byte	0x00, 0xf0, 0x01, 0x20


	//----- nvinfo : EIATTR_SPARSE_MMA_MASK
	.align		4
.L_26:
        /*0018*/ 	.byte	0x03, 0x50
        /*001a*/ 	.short	0x0000


	//----- nvinfo : EIATTR_MAXREG_COUNT
	.align		4
        /*001c*/ 	.byte	0x03, 0x1b
        /*001e*/ 	.short	0x00ff


	//----- nvinfo : EIATTR_NUM_BARRIERS
	.align		4
        /*0020*/ 	.byte	0x02, 0x4c
        /*0022*/ 	.byte	0x02
	.zero		1


	//----- nvinfo : EIATTR_EXTERNS
	.align		4
        /*0024*/ 	.byte	0x04, 0x0f
        /*0026*/ 	.short	(.L_28 - .L_27)


	//   ....[0]....
	.align		4
.L_27:
        /*0028*/ 	.word	index@(__assertfail)


	//----- nvinfo : EIATTR_MERCURY_ISA_VERSION
	.align		4
.L_28:
        /*002c*/ 	.byte	0x03, 0x5f
        /*002e*/ 	.short	0x0101


	//----- nvinfo : EIATTR_COOP_GROUP_MASK_REGIDS
	.align		4
        /*0030*/ 	.byte	0x04, 0x29
        /*0032*/ 	.short	(.L_30 - .L_29)


	//   ....[0]....
.L_29:
        /*0034*/ 	.word	0xffffffff


	//   ....[1]....
        /*0038*/ 	.word	0xffffffff


	//   ....[2]....
        /*003c*/ 	.word	0xffffffff


	//   ....[3]....
        /*0040*/ 	.word	0xffffffff


	//   ....[4]....
        /*0044*/ 	.word	0xffffffff


	//   ....[5]....
        /*0048*/ 	.word	0xffffffff


	//   ....[6]....
        /*004c*/ 	.word	0xffffffff


	//   ....[7]....
        /*0050*/ 	.word	0xffffffff


	//   ....[8]....
        /*0054*/ 	.word	0xffffffff


	//   ....[9]....
        /*0058*/ 	.word	0xffffffff


	//   ....[10]....
        /*005c*/ 	.word	0xffffffff


	//   ....[11]....
        /*0060*/ 	.word	0xffffffff


	//   ....[12]....
        /*0064*/ 	.word	0xffffffff


	//   ....[13]....
        /*0068*/ 	.word	0xffffffff


	//   ....[14]....
        /*006c*/ 	.word	0xffffffff


	//   ....[15]....
        /*0070*/ 	.word	0xffffffff


	//   ....[16]....
        /*0074*/ 	.word	0xffffffff


	//   ....[17]....
        /*0078*/ 	.word	0xffffffff


	//   ....[18]....
        /*007c*/ 	.word	0xffffffff


	//   ....[19]....
        /*0080*/ 	.word	0xffffffff


	//   ....[20]....
        /*0084*/ 	.word	0xffffffff


	//----- nvinfo : EIATTR_COOP_GROUP_INSTR_OFFSETS
	.align		4
.L_30:
        /*0088*/ 	.byte	0x04, 0x28
        /*008a*/ 	.short	(.L_32 - .L_31)


	//   ....[0]....
.L_31:
        /*008c*/ 	.word	0x00000050


	//   ....[1]....
        /*0090*/ 	.word	0x00000140


	//   ....[2]....
        /*0094*/ 	.word	0x00000270


	//   ....[3]....
        /*0098*/ 	.word	0x00000410


	//   ....[4]....
        /*009c*/ 	.word	0x000005b0


	//   ....[5]....
        /*00a0*/ 	.word	0x00003260


	//   ....[6]....
        /*00a4*/ 	.word	0x000032c0


	//   ....[7]....
        /*00a8*/ 	.word	0x000032e0


	//   ....[8]....
        /*00ac*/ 	.word	0x00003300


	//   ....[9]....
        /*00b0*/ 	.word	0x000063d0


	//   ....[10]....
        /*00b4*/ 	.word	0x00006420


	//   ....[11]....
        /*00b8*/ 	.word	0x00006450


	//   ....[12]....
        /*00bc*/ 	.word	0x00006470


	//   ....[13]....
        /*00c0*/ 	.word	0x0000a880


	//   ....[14]....
        /*00c4*/ 	.word	0x0000a8b0


	//   ....[15]....
        /*00c8*/ 	.word	0x0000a900


	//   ....[16]....
        /*00cc*/ 	.word	0x0000a910


	//   ....[17]....
        /*00d0*/ 	.word	0x0000d510


	//   ....[18]....
        /*00d4*/ 	.word	0x0000d550


	//   ....[19]....
        /*00d8*/ 	.word	0x0000d5a0


	//   ....[20]....
        /*00dc*/ 	.word	0x0000d5b0


	//----- nvinfo : EIATTR_SYSCALL_OFFSETS
	.align		4
.L_32:
        /*00e0*/ 	.byte	0x04, 0x46
        /*00e2*/ 	.short	(.L_34 - .L_33)


	//   ....[0]....
.L_33:
        /*00e4*/ 	.word	0x0000e4e0


	//   ....[1]....
        /*00e8*/ 	.word	0x0000e600


	//----- nvinfo : EIATTR_MBARRIER_INSTR_OFFSETS
	.align		4
.L_34:
        /*00ec*/ 	.byte	0x04, 0x39
        /*00ee*/ 	.short	(.L_36 - .L_35)


	//   ....[0]....
.L_35:
        /*00f0*/ 	.word	0x00000240
        /*00f4*/ 	.word	0x000000ff
        /*00f8*/ 	.word	0x00048040
        /*00fc*/ 	.short	0x0100
        /*00fe*/ 	.byte	0x08
	.zero		1


	//   ....[1]....
        /*0100*/ 	.word	0x00000250
        /*0104*/ 	.word	0x000000ff
        /*0108*/ 	.word	0x00048048
        /*010c*/ 	.short	0x0100
        /*010e*/ 	.byte	0x08
	.zero		1


	//   ....[2]....
        /*0110*/ 	.word	0x00000380
        /*0114*/ 	.word	0x000000ff
        /*0118*/ 	.word	0x00048000
        /*011c*/ 	.short	0x0100
        /*011e*/ 	.byte	0x08
	.zero		1


	//   ....[3]....
        /*0120*/ 	.word	0x00000390
        /*0124*/ 	.word	0x000000ff
        /*0128*/ 	.word	0x00048020
        /*012c*/ 	.short	0x0100
        /*012e*/ 	.byte	0x08
	.zero		1


	//   ....[4]....
        /*0130*/ 	.word	0x000003a0
        /*0134*/ 	.word	0x000000ff
        /*0138*/ 	.word	0x00048008
        /*013c*/ 	.short	0x0100
        /*013e*/ 	.byte	0x08
	.zero		1


	//   ....[5]....
        /*0140*/ 	.word	0x000003b0
        /*0144*/ 	.word	0x000000ff
        /*0148*/ 	.word	0x00048028
        /*014c*/ 	.short	0x0100
        /*014e*/ 	.byte	0x08
	.zero		1


	//   ....[6]....
        /*0150*/ 	.word	0x000003c0
        /*0154*/ 	.word	0x000000ff
        /*0158*/ 	.word	0x00048010
        /*015c*/ 	.short	0x0100
        /*015e*/ 	.byte	0x08
	.zero		1


	//   ....[7]....
        /*0160*/ 	.word	0x000003d0
        /*0164*/ 	.word	0x000000ff
        /*0168*/ 	.word	0x00048030
        /*016c*/ 	.short	0x0100
        /*016e*/ 	.byte	0x08
	.zero		1


	//   ....[8]....
        /*0170*/ 	.word	0x000003e0
        /*0174*/ 	.word	0x000000ff
        /*0178*/ 	.word	0x00048018
        /*017c*/ 	.short	0x0100
        /*017e*/ 	.byte	0x08
	.zero		1


	//   ....[9]....
        /*0180*/ 	.word	0x000003f0
        /*0184*/ 	.word	0x000000ff
        /*0188*/ 	.word	0x00048038
        /*018c*/ 	.short	0x0100
        /*018e*/ 	.byte	0x08
	.zero		1


	//   ....[10]....
        /*0190*/ 	.word	0x00000520
        /*0194*/ 	.word	0x000000ff
        /*0198*/ 	.word	0x00048050
        /*019c*/ 	.short	0x0100
        /*019e*/ 	.byte	0x08
	.zero		1


	//   ....[11]....
        /*01a0*/ 	.word	0x00000530
        /*01a4*/ 	.word	0x000000ff
        /*01a8*/ 	.word	0x00048070
        /*01ac*/ 	.short	0x0100
        /*01ae*/ 	.byte	0x08
	.zero		1


	//   ....[12]....
        /*01b0*/ 	.word	0x00000540
        /*01b4*/ 	.word	0x000000ff
        /*01b8*/ 	.word	0x00048058
        /*01bc*/ 	.short	0x0100
        /*01be*/ 	.byte	0x08
	.zero		1


	//   ....[13]....
        /*01c0*/ 	.word	0x00000550
        /*01c4*/ 	.word	0x000000ff
        /*01c8*/ 	.word	0x00048078
        /*01cc*/ 	.short	0x0100
        /*01ce*/ 	.byte	0x08
	.zero		1


	//   ....[14]....
        /*01d0*/ 	.word	0x00000560
        /*01d4*/ 	.word	0x000000ff
        /*01d8*/ 	.word	0x00048060
        /*01dc*/ 	.short	0x0100
        /*01de*/ 	.byte	0x08
	.zero		1


	//   ....[15]....
        /*01e0*/ 	.word	0x00000570
        /*01e4*/ 	.word	0x000000ff
        /*01e8*/ 	.word	0x00048080
        /*01ec*/ 	.short	0x0100
        /*01ee*/ 	.byte	0x08
	.zero		1


	//   ....[16]....
        /*01f0*/ 	.word	0x00000580
        /*01f4*/ 	.word	0x000000ff
        /*01f8*/ 	.word	0x00048068
        /*01fc*/ 	.short	0x0100
        /*01fe*/ 	.byte	0x08
	.zero		1


	//   ....[17]....
        /*0200*/ 	.word	0x00000590
        /*0204*/ 	.word	0x000000ff
        /*0208*/ 	.word	0x00048088
        /*020c*/ 	.short	0x0100
        /*020e*/ 	.byte	0x08
	.zero		1


	//   ....[18]....
        /*0210*/ 	.word	0x000006f0
        /*0214*/ 	.word	0x00000003
        /*0218*/ 	.word	0x00048048
        /*021c*/ 	.short	0x010a
        /*021e*/ 	.byte	0x3f
	.zero		1


	//   ....[19]....
        /*0220*/ 	.word	0x00000af0
        /*0224*/ 	.word	0x00000003
        /*0228*/ 	.word	0x00048020
        /*022c*/ 	.short	0x010a
        /*022e*/ 	.byte	0x3f
	.zero		1


	//   ....[20]....
        /*0230*/ 	.word	0x00000df0
        /*0234*/ 	.word	0x00000002
        /*0238*/ 	.word	0x00048020
        /*023c*/ 	.short	0x010a
        /*023e*/ 	.byte	0x3f
	.zero		1


	//   ....[21]....
        /*0240*/ 	.word	0x00001160
        /*0244*/ 	.word	0x00000003
        /*0248*/ 	.word	0x00048020
        /*024c*/ 	.short	0x010a
        /*024e*/ 	.byte	0x3f
	.zero		1


	//   ....[22]....
        /*0250*/ 	.word	0x000014c0
        /*0254*/ 	.word	0x00000003
        /*0258*/ 	.word	0x00048020
        /*025c*/ 	.short	0x010a
        /*025e*/ 	.byte	0x3f
	.zero		1


	//   ....[23]....
        /*0260*/ 	.word	0x00001840
        /*0264*/ 	.word	0x00000002
        /*0268*/ 	.word	0x00048040
        /*026c*/ 	.short	0x010a
        /*026e*/ 	.byte	0x3f
	.zero		1


	//   ....[24]....
        /*0270*/ 	.word	0x00001860
        /*0274*/ 	.word	0x00000002
        /*0278*/ 	.word	0x00048000
        /*027c*/ 	.short	0x010a
        /*027e*/ 	.byte	0x3f
	.zero		1


	//   ....[25]....
        /*0280*/ 	.word	0x00003750
        /*0284*/ 	.word	0x00000002
        /*0288*/ 	.word	0x00048008
        /*028c*/ 	.short	0x010a
        /*028e*/ 	.byte	0x3f
	.zero		1


	//   ....[26]....
        /*0290*/ 	.word	0x00005380
        /*0294*/ 	.word	0x00000098
        /*0298*/ 	.word	0x00000000
        /*029c*/ 	.short	0x0101
        /*029e*/ 	.byte	0x3f
	.zero		1


	//   ....[27]....
        /*02a0*/ 	.word	0x00005450
        /*02a4*/ 	.word	0x00000099
        /*02a8*/ 	.word	0x00048000
        /*02ac*/ 	.short	0x010a
        /*02ae*/ 	.byte	0x3f
	.zero		1


	//   ....[28]....
        /*02b0*/ 	.word	0x00005c50
        /*02b4*/ 	.word	0x0000000e
        /*02b8*/ 	.word	0x00048020
        /*02bc*/ 	.short	0x010a
        /*02be*/ 	.byte	0x3f
	.zero		1


	//   ....[29]....
        /*02c0*/ 	.word	0x00006400
        /*02c4*/ 	.word	0x000000ec
        /*02c8*/ 	.word	0x00000000
        /*02cc*/ 	.short	0x0101
        /*02ce*/ 	.byte	0x3f
	.zero		1


	//   ....[30]....
        /*02d0*/ 	.word	0x00006430
        /*02d4*/ 	.word	0x000000ef
        /*02d8*/ 	.word	0x00048000
        /*02dc*/ 	.short	0x010a
        /*02de*/ 	.byte	0x3f
	.zero		1


	//   ....[31]....
        /*02e0*/ 	.word	0x00008b60
        /*02e4*/ 	.word	0x0000000c
        /*02e8*/ 	.word	0x00000000
        /*02ec*/ 	.short	0x0101
        /*02ee*/ 	.byte	0x3f
	.zero		1


	//   ....[32]....
        /*02f0*/ 	.word	0x00008c10
        /*02f4*/ 	.word	0x0000000e
        /*02f8*/ 	.word	0x00048020
        /*02fc*/ 	.short	0x010a
        /*02fe*/ 	.byte	0x3f
	.zero		1


	//   ....[33]....
        /*0300*/ 	.word	0x00009000
        /*0304*/ 	.word	0x00000099
        /*0308*/ 	.word	0x00048000
        /*030c*/ 	.short	0x010a
        /*030e*/ 	.byte	0x3f
	.zero		1


	//   ....[34]....
        /*0310*/ 	.word	0x000098e0
        /*0314*/ 	.word	0x000000da
        /*0318*/ 	.word	0x00048020
        /*031c*/ 	.short	0x010a
        /*031e*/ 	.byte	0x3f
	.zero		1


	//   ....[35]....
        /*0320*/ 	.word	0x0000a8c0
        /*0324*/ 	.word	0x000000ee
        /*0328*/ 	.word	0x00000000
        /*032c*/ 	.short	0x0101
        /*032e*/ 	.byte	0x3f
	.zero		1


	//   ....[36]....
        /*0330*/ 	.word	0x0000a8d0
        /*0334*/ 	.word	0x000000f0
        /*0338*/ 	.word	0x00048000
        /*033c*/ 	.short	0x010a
        /*033e*/ 	.byte	0x3f
	.zero		1


	//   ....[37]....
        /*0340*/ 	.word	0x0000d060
        /*0344*/ 	.word	0x00000006
        /*0348*/ 	.word	0x00000000
        /*034c*/ 	.short	0x0101
        /*034e*/ 	.byte	0x3f
	.zero		1


	//   ....[38]....
        /*0350*/ 	.word	0x0000d0e0
        /*0354*/ 	.word	0x00000006
        /*0358*/ 	.word	0x00048020
        /*035c*/ 	.short	0x010a
        /*035e*/ 	.byte	0x3f
	.zero		1


	//   ....[39]....
        /*0360*/ 	.word	0x00010080
        /*0364*/ 	.word	0x00000003
        /*0368*/ 	.word	0x00048048
        /*036c*/ 	.short	0x010a
        /*036e*/ 	.byte	0x3f
	.zero		1


	//   ....[40]....
        /*0370*/ 	.word	0x000100d0
        /*0374*/ 	.word	0x00000003
        /*0378*/ 	.word	0x00048020
        /*037c*/ 	.short	0x010a
        /*037e*/ 	.byte	0x3f
	.zero		1


	//   ....[41]....
        /*0380*/ 	.word	0x00010120
        /*0384*/ 	.word	0x00000002
        /*0388*/ 	.word	0x00048020
        /*038c*/ 	.short	0x010a
        /*038e*/ 	.byte	0x3f
	.zero		1


	//   ....[42]....
        /*0390*/ 	.word	0x00010170
        /*0394*/ 	.word	0x00000003
        /*0398*/ 	.word	0x00048020
        /*039c*/ 	.short	0x010a
        /*039e*/ 	.byte	0x3f
	.zero		1


	//   ....[43]....
        /*03a0*/ 	.word	0x000101c0
        /*03a4*/ 	.word	0x00000003
        /*03a8*/ 	.word	0x00048020
        /*03ac*/ 	.short	0x010a
        /*03ae*/ 	.byte	0x3f
	.zero		1


	//   ....[44]....
        /*03b0*/ 	.word	0x00010210
        /*03b4*/ 	.word	0x00000002
        /*03b8*/ 	.word	0x00048040
        /*03bc*/ 	.short	0x010a
        /*03be*/ 	.byte	0x3f
	.zero		1


	//   ....[45]....
        /*03c0*/ 	.word	0x00010260
        /*03c4*/ 	.word	0x00000002
        /*03c8*/ 	.word	0x00048000
        /*03cc*/ 	.short	0x010a
        /*03ce*/ 	.byte	0x3f
	.zero		1


	//   ....[46]....
        /*03d0*/ 	.word	0x000102b0
        /*03d4*/ 	.word	0x00000002
        /*03d8*/ 	.word	0x00048008
        /*03dc*/ 	.short	0x010a
        /*03de*/ 	.byte	0x3f
	.zero		1


	//   ....[47]....
        /*03e0*/ 	.word	0x00010300
        /*03e4*/ 	.word	0x00000099
        /*03e8*/ 	.word	0x00048000
        /*03ec*/ 	.short	0x010a
        /*03ee*/ 	.byte	0x3f
	.zero		1


	//   ....[48]....
        /*03f0*/ 	.word	0x00010350
        /*03f4*/ 	.word	0x0000000e
        /*03f8*/ 	.word	0x00048020
        /*03fc*/ 	.short	0x010a
        /*03fe*/ 	.byte	0x3f
	.zero		1


	//   ....[49]....
        /*0400*/ 	.word	0x000103a0
        /*0404*/ 	.word	0x000000ef
        /*0408*/ 	.word	0x00048000
        /*040c*/ 	.short	0x010a
        /*040e*/ 	.byte	0x3f
	.zero		1


	//   ....[50]....
        /*0410*/ 	.word	0x000103f0
        /*0414*/ 	.word	0x0000000e
        /*0418*/ 	.word	0x00048020
        /*041c*/ 	.short	0x010a
        /*041e*/ 	.byte	0x3f
	.zero		1


	//   ....[51]....
        /*0420*/ 	.word	0x00010440
        /*0424*/ 	.word	0x00000099
        /*0428*/ 	.word	0x00048000
        /*042c*/ 	.short	0x010a
        /*042e*/ 	.byte	0x3f
	.zero		1


	//   ....[52]....
        /*0430*/ 	.word	0x00010490
        /*0434*/ 	.word	0x000000da
        /*0438*/ 	.word	0x00048020
        /*043c*/ 	.short	0x010a
        /*043e*/ 	.byte	0x3f
	.zero		1


	//   ....[53]....
        /*0440*/ 	.word	0x000104e0
        /*0444*/ 	.word	0x000000f0
        /*0448*/ 	.word	0x00048000
        /*044c*/ 	.short	0x010a
        /*044e*/ 	.byte	0x3f
	.zero		1


	//   ....[54]....
        /*0450*/ 	.word	0x00010530
        /*0454*/ 	.word	0x00000006
        /*0458*/ 	.word	0x00048020
        /*045c*/ 	.short	0x010a
        /*045e*/ 	.byte	0x3f
	.zero		1


	//----- nvinfo : EIATTR_NUM_MBARRIERS
	.align		4
.L_36:
        /*0460*/ 	.byte	0x03, 0x38
        /*0462*/ 	.short	0x0012


	//----- nvinfo : EIATTR_EXIT_INSTR_OFFSETS
	.align		4
        /*0464*/ 	.byte	0x04, 0x1c
        /*0466*/ 	.short	(.L_38 - .L_37)


	//   ....[0]....
.L_37:
        /*0468*/ 	.word	0x00010070


	//----- nvinfo : EIATTR_MAX_THREADS
	.align		4
.L_38:
        /*046c*/ 	.byte	0x04, 0x05
        /*046e*/ 	.short	(.L_40 - .L_39)
.L_39:
        /*0470*/ 	.word	0x00000080
        /*0474*/ 	.word	0x00000001
        /*0478*/ 	.word	0x00000001


	//----- nvinfo : EIATTR_CRS_STACK_SIZE
	.align		4
.L_40:
        /*047c*/ 	.byte	0x04, 0x1e
        /*047e*/ 	.short	(.L_42 - .L_41)
.L_41:
        /*0480*/ 	.word	0x00000000


	//----- nvinfo : EIATTR_CBANK_PARAM_SIZE
	.align		4
.L_42:
        /*0484*/ 	.byte	0x03, 0x19
        /*0486*/ 	.short	0x0870


	//----- nvinfo : EIATTR_PARAM_CBANK
	.align		4
        /*0488*/ 	.byte	0x04, 0x0a
        /*048a*/ 	.short	(.L_44 - .L_43)
	.align		4
.L_43:
        /*048c*/ 	.word	index@(.nv.constant0._ZN7cutlass13device_kernelINS_4fmha6kernel13FmhaKernelTmaINS1_10collective15FmhaMainloopTmaINS_6half_tEfN4cute5tupleIJNS7_1CILi64EEENS9_ILi128EEENS9_ILi256EEEEEENS4_14ResidualFusionEJEEENS4_15FmhaFwdEpilogueIS6_fNS8_IJSA_SC_SB_EEEEEJEEEEEvNT_6ParamsE)
        /*0490*/ 	.short	0x0210
        /*0492*/ 	.short	0x0870


	//----- nvinfo : EIATTR_SW_WAR
	.align		4
.L_44:
        /*0494*/ 	.byte	0x04, 0x36
        /*0496*/ 	.short	(.L_46 - .L_45)
.L_45:
        /*0498*/ 	.word	0x00000008
.L_46:


//--------------------- .nv.callgraph             --------------------------
	.section	.nv.callgraph,"",@"SHT_CUDA_CALLGRAPH"
	.align	4
	.sectionentsize	8
	.align		4
        /*0000*/ 	.word	0x00000000
	.align		4
        /*0004*/ 	.word	0xffffffff
	.align		4
        /*0008*/ 	.word	index@(_ZN7cutlass13device_kernelINS_4fmha6kernel13FmhaKernelTmaINS1_10collective15FmhaMainloopTmaINS_6half_tEfN4cute5tupleIJNS7_1CILi64EEENS9_ILi128EEENS9_ILi256EEEEEENS4_14ResidualFusionEJEEENS4_15FmhaFwdEpilogueIS6_fNS8_IJSA_SC_SB_EEEEEJEEEEEvNT_6ParamsE)
	.align		4
        /*000c*/ 	.word	index@(__assertfail)
	.align		4
        /*0010*/ 	.word	0x00000000
	.align		4
        /*0014*/ 	.word	0xfffffffe
	.align		4
        /*0018*/ 	.word	0x00000000
	.align		4
        /*001c*/ 	.word	0xfffffffd
	.align		4
        /*0020*/ 	.word	0x00000000
	.align		4
        /*0024*/ 	.word	0xfffffffc


//--------------------- .nv.constant4             --------------------------
	.section	.nv.constant4,"a",@progbits
	.align	8
	.align		8
.nv.constant4:
        /*0000*/ 	.dword	__assertfail
	.align		8
        /*0008*/ 	.dword	__unnamed_1
	.align		8
        /*0010*/ 	.dword	__unnamed_2
	.align		8
        /*0018*/ 	.dword	_ZN39_INTERNAL_50f953ff_4_k_cu_94963db8_30994cuda3std3__45__cpo5beginE
	.align		8
        /*0020*/ 	.dword	_ZN39_INTERNAL_50f953ff_4_k_cu_94963db8_30994cuda3std3__45__cpo3endE
	.align		8
        /*0028*/ 	.dword	_ZN39_INTERNAL_50f953ff_4_k_cu_94963db8_30994cuda3std3__45__cpo6cbeginE
	.align		8
        /*0030*/ 	.dword	_ZN39_INTERNAL_50f953ff_4_k_cu_94963db8_30994cuda3std3__45__cpo4cendE
	.align		8
        /*0038*/ 	.dword	_ZN39_INTERNAL_50f953ff_4_k_cu_94963db8_30994cuda3std3__441_GLOBAL__N__50f953ff_4_k_cu_94963db8_30996ignoreE
	.align		8
        /*0040*/ 	.dword	_ZN39_INTERNAL_50f953ff_4_k_cu_94963db8_30994cuda3std3__419piecewise_constructE
	.align		8
        /*0048*/ 	.dword	_ZN39_INTERNAL_50f953ff_4_k_cu_94963db8_30994cuda3std3__48in_placeE
	.align		8
        /*0050*/ 	.dword	_ZN39_INTERNAL_50f953ff_4_k_cu_94963db8_30994cuda3std6ranges3__45__cpo4swapE
	.align		8
        /*0058*/ 	.dword	_ZN39_INTERNAL_50f953ff_4_k_cu_94963db8_30994cuda3std6ranges3__45__cpo9iter_moveE
	.align		8
        /*0060*/ 	.dword	_ZN39_INTERNAL_50f953ff_4_k_cu_94963db8_30994cute7productE
	.align		8
        /*0068*/ 	.dword	_ZN39_INTERNAL_50f953ff_4_k_cu_94963db8_30994cute1_E
	.align		8
        /*0070*/ 	.dword	$str$23
	.align		8
        /*0078*/ 	.dword	$str$24


//--------------------- .text._ZN7cutlass13device_kernelINS_4fmha6kernel13FmhaKernelTmaINS1_10collective15FmhaMainloopTmaINS_6half_tEfN4cute5tupleIJNS7_1CILi64EEENS9_ILi128EEENS9_ILi256EEEEEENS4_14ResidualFusionEJEEENS4_15FmhaFwdEpilogueIS6_fNS8_IJSA_SC_SB_EEEEEJEEEEEvNT_6ParamsE --------------------------
	.section	.text._ZN7cutlass13device_kernelINS_4fmha6kernel13FmhaKernelTmaINS1_10collective15FmhaMainloopTmaINS_6half_tEfN4cute5tupleIJNS7_1CILi64EEENS9_ILi128EEENS9_ILi256EEEEEENS4_14ResidualFusionEJEEENS4_15FmhaFwdEpilogueIS6_fNS8_IJSA_SC_SB_EEEEEJEEEEEvNT_6ParamsE,"ax",@progbits
	.align	128
.text._ZN7cutlass13device_kernelINS_4fmha6kernel13FmhaKernelTmaINS1_10collective15FmhaMainloopTmaINS_6half_tEfN4cute5tupleIJNS7_1CILi64EEENS9_ILi128EEENS9_ILi256EEEEEENS4_14ResidualFusionEJEEENS4_15FmhaFwdEpilogueIS6_fNS8_IJSA_SC_SB_EEEEEJEEEEEvNT_6ParamsE:
        .type           _ZN7cutlass13device_kernelINS_4fmha6kernel13FmhaKernelTmaINS1_10collective15FmhaMainloopTmaINS_6half_tEfN4cute5tupleIJNS7_1CILi64EEENS9_ILi128EEENS9_ILi256EEEEEENS4_14ResidualFusionEJEEENS4_15FmhaFwdEpilogueIS6_fNS8_IJSA_SC_SB_EEEEEJEEEEEvNT_6ParamsE,@function
        .size           _ZN7cutlass13device_kernelINS_4fmha6kernel13FmhaKernelTmaINS1_10collective15FmhaMainloopTmaINS_6half_tEfN4cute5tupleIJNS7_1CILi64EEENS9_ILi128EEENS9_ILi256EEEEEENS4_14ResidualFusionEJEEENS4_15FmhaFwdEpilogueIS6_fNS8_IJSA_SC_SB_EEEEEJEEEEEvNT_6ParamsE,(.L_x_105 - _ZN7cutlass13device_kernelINS_4fmha6kernel13FmhaKernelTmaINS1_10collective15FmhaMainloopTmaINS_6half_tEfN4cute5tupleIJNS7_1CILi64EEENS9_ILi128EEENS9_ILi256EEEEEENS4_14ResidualFusionEJEEENS4_15FmhaFwdEpilogueIS6_fNS8_IJSA_SC_SB_EEEEEJEEEEEvNT_6ParamsE)
        .other          _ZN7cutlass13device_kernelINS_4fmha6kernel13FmhaKernelTmaINS1_10collective15FmhaMainloopTmaINS_6half_tEfN4cute5tupleIJNS7_1CILi64EEENS9_ILi128EEENS9_ILi256EEEEEENS4_14ResidualFusionEJEEENS4_15FmhaFwdEpilogueIS6_fNS8_IJSA_SC_SB_EEEEEJEEEEEvNT_6ParamsE,@"STO_CUDA_ENTRY STV_DEFAULT"
_ZN7cutlass13device_kernelINS_4fmha6kernel13FmhaKernelTmaINS1_10collective15FmhaMainloopTmaINS_6half_tEfN4cute5tupleIJNS7_1CILi64EEENS9_ILi128EEENS9_ILi256EEEEEENS4_14ResidualFusionEJEEENS4_15FmhaFwdEpilogueIS6_fNS8_IJSA_SC_SB_EEEEEJEEEEEvNT_6ParamsE:
[----:B------:R-:W1:Y:S01]  /*0000*/  LDC R1, c[0x0][0x28] ;  /* 0x00000a00ff017b82 */ /* 0x000e620000000800 */
[----:B------:R-:W2:Y:S01]  /*0010*/  S2R R16, SR_TID.X ;  /* 0x0000000000107919 */ /* 0x000ea20000002100 */
[----:B------:R-:W-:Y:S01]  /*0020*/  ELECT P0, URZ, PT ;  /* 0x00000000003f782f */ /* 0x000fe20003800000 */
[----:B------:R-:W-:Y:S01]  /*0030*/  BSSY B0, `(.L_x_0) ;  /* 0x0000010000007945 */ /* 0x000fe20003800000 */
[----:B--2---:R-:W-:-:S05]  /*0040*/  SHF.R.U32.HI R9, RZ, 0x5, R16 ;  /* 0x00000005ff097819 */ /* 0x004fca0000011610 */
[----:B------:R-:W2:Y:S02]  /*0050*/  SHFL.IDX PT, R0, R9, RZ, 0x1f ;  /* 0x00001fff09007589 */ /* 0x000ea400000e0000 */
[----:B--2---:R-:W-:-:S13]  /*0060*/  ISETP.NE.OR P0, PT, R0, RZ, !P0 ;  /* 0x000000ff0000720c */ /* 0x004fda0004705670 */
[----:B-1----:R-:W-:Y:S05]  /*0070*/  @P0 BRA `(.L_x_1) ;  /* 0x00000000002c0947 */ /* 0x002fea0003800000 */
[----:B------:R-:W-:Y:S02]  /*0080*/  ULDC.64 UR4, c[0x0][0x198] ;  /* 0x0000660000047ab9 */ /* 0x000fe40000000a00 */
[----:B------:R-:W-:Y:S02]  /*0090*/  UIADD3 UR6, UP0, UR4, 0xf0, URZ ;  /* 0x000000f004067890 */ /* 0x000fe4000ff1e03f */
[----:B------:R-:W-:Y:S02]  /*00a0*/  UIADD3 UR8, UP1, UR4, 0x1f0, URZ ;  /* 0x000001f004087890 */ /* 0x000fe4000ff3e03f */
[----:B------:R-:W-:Y:S02]  /*00b0*/  UIADD3 UR4, UP2, UR4, 0x2f0, URZ ;  /* 0x000002f004047890 */ /* 0x000fe4000ff5e03f */
[----:B------:R-:W-:Y:S02]  /*00c0*/  UIADD3.X UR7, URZ, UR5, URZ, UP0, !UPT ;  /* 0x000000053f077290 */ /* 0x000fe400087fe43f */
[----:B------:R-:W-:-:S02]  /*00d0*/  UIADD3.X UR9, URZ, UR5, URZ, UP1, !UPT ;  /* 0x000000053f097290 */ /* 0x000fc40008ffe43f */
[----:B------:R-:W-:-:S05]  /*00e0*/  UIADD3.X UR5, URZ, UR5, URZ, UP2, !UPT ;  /* 0x000000053f057290 */ /* 0x000fca00097fe43f */
[----:B------:R1:W-:Y:S02]  /*00f0*/  UTMACCTL.PF [UR6] ;  /* 0x00000000060079b9 */ /* 0x0003e40008040000 */
[----:B------:R1:W-:Y:S02]  /*0100*/  UTMACCTL.PF [UR8] ;  /* 0x00000000080079b9 */ /* 0x0003e40008040000 */
[----:B------:R1:W-:Y:S02]  /*0110*/  UTMACCTL.PF [UR4] ;  /* 0x00000000040079b9 */ /* 0x0003e40008040000 */
[----:B-1----:R-:W-:Y:S01]  /*0120*/  NOP ;  /* 0x0000000000007918 */ /* 0x002fe20000000000 */
.L_x_1:
[----:B------:R-:W-:Y:S05]  /*0130*/  BSYNC B0 ;  /* 0x0000000000007941 */ /* 0x000fea0003800000 */
.L_x_0:
[----:B------:R-:W1:Y:S02]  /*0140*/  SHFL.IDX PT, R0, R9, RZ, 0x1f ;  /* 0x00001fff09007589 */ /* 0x000e6400000e0000 */
[----:B-1----:R-:W-:-:S13]  /*0150*/  ISETP.NE.AND P0, PT, R0, RZ, PT ;  /* 0x000000ff0000720c */ /* 0x002fda0003f05270 */
[----:B------:R-:W-:Y:S05]  /*0160*/  @P0 BRA `(.L_x_2) ;  /* 0x0000000000400947 */ /* 0x000fea0003800000 */
[----:B------:R-:W1:Y:S01]  /*0170*/  S2UR UR8, SR_CgaCtaId ;  /* 0x00000000000879c3 */ /* 0x000e620000008800 */
[----:B------:R-:W-:Y:S01]  /*0180*/  UMOV UR4, 0x400 ;  /* 0x0000040000047882 */ /* 0x000fe20000000000 */
[----:B------:R-:W-:Y:S01]  /*0190*/  UMOV UR5, 0x1 ;  /* 0x0000000100057882 */ /* 0x000fe20000000000 */
[----:B------:R-:W-:Y:S01]  /*01a0*/  UMOV UR6, 0x80 ;  /* 0x0000008000067882 */ /* 0x000fe20000000000 */
[----:B------:R-:W-:Y:S01]  /*01b0*/  ELECT P0, URZ, PT ;  /* 0x00000000003f782f */ /* 0x000fe20003800000 */
[----:B------:R-:W-:-:S04]  /*01c0*/  UIADD3 UR6, -UR6, 0x100000, URZ ;  /* 0x0010000006067890 */ /* 0x000fc8000fffe13f */
[----:B------:R-:W-:Y:S02]  /*01d0*/  USHF.L.U32 UR7, UR6, 0xb, URZ ;  /* 0x0000000b06077899 */ /* 0x000fe4000800063f */
[----:B------:R-:W-:Y:S02]  /*01e0*/  USHF.L.U32 UR6, UR6, 0x1, URZ ;  /* 0x0000000106067899 */ /* 0x000fe4000800063f */
[----:B-1----:R-:W-:Y:S02]  /*01f0*/  ULEA UR8, UR8, UR4, 0x18 ;  /* 0x0000000408087291 */ /* 0x002fe4000f8ec03f */
[----:B------:R-:W-:-:S04]  /*0200*/  UIADD3 UR4, -UR5, 0x100000, URZ ;  /* 0x0010000005047890 */ /* 0x000fc8000fffe13f */
[----:B------:R-:W-:Y:S02]  /*0210*/  USHF.L.U32 UR5, UR4, 0xb, URZ ;  /* 0x0000000b04057899 */ /* 0x000fe4000800063f */
[----:B------:R-:W-:Y:S01]  /*0220*/  USHF.L.U32 UR4, UR4, 0x1, URZ ;  /* 0x0000000104047899 */ /* 0x000fe2000800063f */
[----:B------:R-:W1:Y:S11]  /*0230*/  FENCE.VIEW.ASYNC.S ;  /* 0x00000000000073c6 */ /* 0x000e760000000000 */
[----:B-1----:R1:W2:Y:S01]  /*0240*/  SYNCS.EXCH.64 URZ, [UR8+0x48040], UR4 ;  /* 0x04804004083f75b2 */ /* 0x0022a20008000100 */
[----:B------:R1:W3:Y:S01]  /*0250*/  SYNCS.EXCH.64 URZ, [UR8+0x48048], UR6 ;  /* 0x04804806083f75b2 */ /* 0x0002e20008000100 */
[----:B------:R-:W-:Y:S01]  /*0260*/  NOP ;  /* 0x0000000000007918 */ /* 0x000fe20000000000 */
.L_x_2:
[----:B------:R-:W4:Y:S01]  /*0270*/  SHFL.IDX PT, R0, R9, RZ, 0x1f ;  /* 0x00001fff09007589 */ /* 0x000f2200000e0000 */
[----:B------:R-:W-:Y:S01]  /*0280*/  NOP ;  /* 0x0000000000007918 */ /* 0x000fe20000000000 */
[----:B----4-:R-:W-:-:S13]  /*0290*/  ISETP.NE.AND P0, PT, R0, RZ, PT ;  /* 0x000000ff0000720c */ /* 0x010fda0003f05270 */
[----:B------:R-:W-:Y:S05]  /*02a0*/  @P0 BRA `(.L_x_3) ;  /* 0x0000000000580947 */ /* 0x000fea0003800000 */
[----:B-1----:R-:W1:Y:S01]  /*02b0*/  S2UR UR5, SR_CgaCtaId ;  /* 0x00000000000579c3 */ /* 0x002e620000008800 */
[----:B------:R-:W-:Y:S01]  /*02c0*/  UMOV UR4, 0x400 ;  /* 0x0000040000047882 */ /* 0x000fe20000000000 */
[----:B------:R-:W-:Y:S01]  /*02d0*/  UMOV UR6, 0x1 ;  /* 0x0000000100067882 */ /* 0x000fe20000000000 */
[----:B------:R-:W-:Y:S01]  /*02e0*/  UMOV UR7, 0x80 ;  /* 0x0000008000077882 */ /* 0x000fe20000000000 */
[----:B------:R-:W-:Y:S01]  /*02f0*/  ELECT P0, URZ, PT ;  /* 0x00000000003f782f */ /* 0x000fe20003800000 */
[----:B-1----:R-:W-:Y:S02]  /*0300*/  ULEA UR8, UR5, UR4, 0x18 ;  /* 0x0000000405087291 */ /* 0x002fe4000f8ec03f */
[----:B------:R-:W-:-:S04]  /*0310*/  UIADD3 UR4, -UR6, 0x100000, URZ ;  /* 0x0010000006047890 */ /* 0x000fc8000fffe13f */
[----:B------:R-:W-:Y:S02]  /*0320*/  USHF.L.U32 UR5, UR4, 0xb, URZ ;  /* 0x0000000b04057899 */ /* 0x000fe4000800063f */
[----:B------:R-:W-:Y:S02]  /*0330*/  USHF.L.U32 UR4, UR4, 0x1, URZ ;  /* 0x0000000104047899 */ /* 0x000fe4000800063f */
[----:B------:R-:W-:-:S04]  /*0340*/  UIADD3 UR6, -UR7, 0x100000, URZ ;  /* 0x0010000007067890 */ /* 0x000fc8000fffe13f */
[----:B------:R-:W-:Y:S02]  /*0350*/  USHF.L.U32 UR7, UR6, 0xb, URZ ;  /* 0x0000000b06077899 */ /* 0x000fe4000800063f */
[----:B------:R-:W-:Y:S01]  /*0360*/  USHF.L.U32 UR6, UR6, 0x1, URZ ;  /* 0x0000000106067899 */ /* 0x000fe2000800063f */
[----:B------:R-:W1:Y:S03]  /*0370*/  FENCE.VIEW.ASYNC.S ;  /* 0x00000000000073c6 */ /* 0x000e660000000000 */
[----:B-1----:R4:W1:Y:S08]  /*0380*/  SYNCS.EXCH.64 URZ, [UR8+0x48000], UR4 ;  /* 0x04800004083f75b2 */ /* 0x0028700008000100 */
[----:B------:R4:W1:Y:S01]  /*0390*/  SYNCS.EXCH.64 URZ, [UR8+0x48020], UR6 ;  /* 0x04802006083f75b2 */ /* 0x0008620008000100 */
[----:B------:R4:W1:Y:S01]  /*03a0*/  SYNCS.EXCH.64 URZ, [UR8+0x48008], UR4 ;  /* 0x04800804083f75b2 */ /* 0x0008620008000100 */
[----:B------:R4:W1:Y:S01]  /*03b0*/  SYNCS.EXCH.64 URZ, [UR8+0x48028], UR6 ;  /* 0x04802806083f75b2 */ /* 0x0008620008000100 */
[----:B------:R4:W1:Y:S01]  /*03c0*/  SYNCS.EXCH.64 URZ, [UR8+0x48010], UR4 ;  /* 0x04801004083f75b2 */ /* 0x0008620008000100 */
[----:B------:R4:W1:Y:S01]  /*03d0*/  SYNCS.EXCH.64 URZ, [UR8+0x48030], UR6 ;  /* 0x04803006083f75b2 */ /* 0x0008620008000100 */
[----:B------:R4:W1:Y:S01]  /*03e0*/  SYNCS.EXCH.64 URZ, [UR8+0x48018], UR4 ;  /* 0x04801804083f75b2 */ /* 0x0008620008000100 */
[----:B------:R4:W1:Y:S02]  /*03f0*/  SYNCS.EXCH.64 URZ, [UR8+0x48038], UR6 ;  /* 0x04803806083f75b2 */ /* 0x0008640008000100 */
[----:B----4-:R-:W-:Y:S01]  /*0400*/  NOP ;  /* 0x0000000000007918 */ /* 0x010fe20000000000 */
.L_x_3:
        /* <DEDUP_REMOVED lines=26> */
.L_x_4:
[----:B------:R-:W4:Y:S01]  /*05b0*/  SHFL.IDX PT, R9, R9, RZ, 0x1f ;  /* 0x00001fff09097589 */ /* 0x000f2200000e0000 */
[----:B------:R-:W-:Y:S02]  /*05c0*/  ELECT P0, URZ, PT ;  /* 0x00000000003f782f */ /* 0x000fe40003800000 */
[----:B------:R-:W-:Y:S01]  /*05d0*/  SHF.R.S32.HI R3, RZ, 0x1f, R16 ;  /* 0x0000001fff037819 */ /* 0x000fe20000011410 */
[----:B------:R-:W-:Y:S01]  /*05e0*/  NOP ;  /* 0x0000000000007918 */ /* 0x000fe20000000000 */
[----:B------:R-:W4:Y:S01]  /*05f0*/  S2UR UR36, SR_CTAID.Y ;  /* 0x00000000002479c3 */ /* 0x000f220000002600 */
[----:B------:R-:W-:Y:S01]  /*0600*/  BSSY B0, `(.L_x_5) ;  /* 0x0000038000007945 */ /* 0x000fe20003800000 */
[----:B------:R-:W-:Y:S02]  /*0610*/  LEA.HI R3, R3, R16, RZ, 0x7 ;  /* 0x0000001003037211 */ /* 0x000fe400078f38ff */
[----:B------:R-:W-:Y:S02]  /*0620*/  MOV R8, RZ ;  /* 0x000000ff00087202 */ /* 0x000fe40000000f00 */
[----:B------:R-:W-:-:S02]  /*0630*/  LOP3.LUT R3, R3, 0xffffff80, RZ, 0xc0, !PT ;  /* 0xffffff8003037812 */ /* 0x000fc400078ec0ff */
[----:B------:R-:W4:Y:S02]  /*0640*/  S2UR UR37, SR_CTAID.Z ;  /* 0x00000000002579c3 */ /* 0x000f240000002700 */
[----:B------:R-:W-:-:S06]  /*0650*/  IADD3 R0, R16, -R3, RZ ;  /* 0x8000000310007210 */ /* 0x000fcc0007ffe0ff */
[----:B-123--:R-:W-:Y:S01]  /*0660*/  BAR.SYNC.DEFER_BLOCKING 0x0 ;  /* 0x0000000000007b1d */ /* 0x00efe20000010000 */
[----:B----4-:R-:W-:-:S13]  /*0670*/  ISETP.EQ.AND P1, PT, R9, RZ, P0 ;  /* 0x000000ff0900720c */ /* 0x010fda0000722270 */
[----:B------:R-:W-:Y:S05]  /*0680*/  @!P1 BRA `(.L_x_6) ;  /* 0x0000000000bc9947 */ /* 0x000fea0003800000 */
[----:B------:R-:W1:Y:S01]  /*0690*/  S2R R3, SR_CgaCtaId ;  /* 0x0000000000037919 */ /* 0x000e620000008800 */
[----:B------:R-:W-:Y:S02]  /*06a0*/  MOV R2, 0x400 ;  /* 0x0000040000027802 */ /* 0x000fe40000000f00 */
[----:B------:R-:W-:Y:S02]  /*06b0*/  MOV R4, 0x1 ;  /* 0x0000000100047802 */ /* 0x000fe40000000f00 */
[----:B------:R-:W-:Y:S02]  /*06c0*/  ISETP.NE.AND P3, PT, R0, RZ, PT ;  /* 0x000000ff0000720c */ /* 0x000fe40003f65270 */
[----:B-1----:R-:W-:Y:S02]  /*06d0*/  LEA R3, R3, R2, 0x18 ;  /* 0x0000000203037211 */ /* 0x002fe400078ec0ff */
[----:B------:R-:W-:-:S04]  /*06e0*/  SHF.L.U32 R2, R4, 0x1f, RZ ;  /* 0x0000001f04027819 */ /* 0x000fc800000006ff */
[----:B------:R-:W1:Y:S02]  /*06f0*/  SYNCS.PHASECHK.TRANS64.TRYWAIT P2, [R3+URZ+0x48048], R2 ;  /* 0x04804802030075a7 */ /* 0x000e64000804017f */
[----:B-1----:R-:W-:Y:S05]  /*0700*/  @!P2 BRA `(.L_x_7) ;  /* 0x000000f8005ca947 */ /* 0x002fea0003800000 */
.L_x_84:
[----:B------:R-:W-:Y:S05]  /*0710*/  @P3 BRA `(.L_x_8) ;  /* 0x0000000000143947 */ /* 0x000fea0003800000 */
[----:B------:R-:W-:Y:S02]  /*0720*/  LOP3.LUT P2, RZ, R16, 0x1f, RZ, 0xc0, !PT ;  /* 0x0000001f10ff7812 */ /* 0x000fe4000784c0ff */
[----:B-1----:R-:W-:-:S04]  /*0730*/  MOV R2, 0x8000 ;  /* 0x0000800000027802 */ /* 0x002fc80000000f00 */
[----:B------:R2:W-:Y:S07]  /*0740*/  SYNCS.ARRIVE.TRANS64 RZ, [R3+URZ+0x48040], R2 ;  /* 0x0480400203ff79a7 */ /* 0x0005ee000800003f */
[----:B------:R-:W-:Y:S05]  /*0750*/  @!P2 BRA `(.L_x_8) ;  /* 0x000000000004a947 */ /* 0x000fea0003800000 */
[----:B------:R-:W-:Y:S01]  /*0760*/  BPT.TRAP 0x1 ;  /* 0x000000040000795c */ /* 0x000fe20000300000 */
.L_x_8:
[----:B------:R-:W3:Y:S01]  /*0770*/  S2UR UR11, SR_CTAID.X ;  /* 0x00000000000b79c3 */ /* 0x000ee20000002500 */
[----:B------:R-:W-:Y:S01]  /*0780*/  R2UR UR8, R3 ;  /* 0x00000000030872ca */ /* 0x000fe200000e0000 */
[----:B------:R-:W-:Y:S01]  /*0790*/  ULDC.64 UR4, c[0x0][0x198] ;  /* 0x0000660000047ab9 */ /* 0x000fe20000000a00 */
[----:B------:R-:W-:Y:S01]  /*07a0*/  UMOV UR6, 0x0 ;  /* 0x0000000000067882 */ /* 0x000fe20000000000 */
[----:B------:R-:W-:Y:S01]  /*07b0*/  UIADD3 UR4, UP0, UR4, 0xf0, URZ ;  /* 0x000000f004047890 */ /* 0x000fe2000ff1e03f */
[----:B------:R-:W-:Y:S01]  /*07c0*/  UMOV UR7, 0x10000000 ;  /* 0x1000000000077882 */ /* 0x000fe20000000000 */
[----:B------:R-:W-:Y:S02]  /*07d0*/  UMOV UR10, URZ ;  /* 0x0000003f000a7c82 */ /* 0x000fe40008000000 */
[----:B------:R-:W-:Y:S01]  /*07e0*/  UIADD3.X UR5, URZ, UR5, URZ, UP0, !UPT ;  /* 0x000000053f057290 */ /* 0x000fe200087fe43f */
[----:B------:R-:W-:Y:S01]  /*07f0*/  UMOV UR12, UR36 ;  /* 0x00000024000c7c82 */ /* 0x000fe20008000000 */
[----:B------:R-:W-:Y:S01]  /*0800*/  UMOV UR13, UR37 ;  /* 0x00000025000d7c82 */ /* 0x000fe20008000000 */
[----:B------:R-:W-:Y:S01]  /*0810*/  UMOV UR26, 0x40 ;  /* 0x00000040001a7882 */ /* 0x000fe20000000000 */
[----:B------:R-:W-:-:S02]  /*0820*/  UMOV UR28, UR36 ;  /* 0x00000024001c7c82 */ /* 0x000fc40008000000 */
[----:B------:R-:W-:Y:S02]  /*0830*/  UIADD3 UR9, UR8, 0x48040, URZ ;  /* 0x0004804008097890 */ /* 0x000fe4000fffe03f */
[----:B------:R-:W-:Y:S02]  /*0840*/  UIADD3 UR24, UR8, 0x2000, URZ ;  /* 0x0000200008187890 */ /* 0x000fe4000fffe03f */
[----:B------:R-:W-:Y:S02]  /*0850*/  UIADD3 UR16, UR8, 0x4000, URZ ;  /* 0x0000400008107890 */ /* 0x000fe4000fffe03f */
[----:B------:R-:W-:Y:S01]  /*0860*/  UIADD3 UR32, UR8, 0x6000, URZ ;  /* 0x0000600008207890 */ /* 0x000fe2000fffe03f */
[----:B------:R-:W-:Y:S01]  /*0870*/  UMOV UR29, UR37 ;  /* 0x00000025001d7c82 */ /* 0x000fe20008000000 */
[----:B------:R-:W-:Y:S01]  /*0880*/  UMOV UR25, UR9 ;  /* 0x0000000900197c82 */ /* 0x000fe20008000000 */
[----:B---3--:R-:W-:Y:S01]  /*0890*/  USHF.L.U32 UR11, UR11, 0x6, URZ ;  /* 0x000000060b0b7899 */ /* 0x008fe2000800063f */
[----:B------:R-:W-:Y:S01]  /*08a0*/  UMOV UR18, 0x80 ;  /* 0x0000008000127882 */ /* 0x000fe20000000000 */
[----:B------:R-:W-:Y:S01]  /*08b0*/  UMOV UR20, UR36 ;  /* 0x0000002400147c82 */ /* 0x000fe20008000000 */
[----:B------:R-:W-:Y:S01]  /*08c0*/  UMOV UR21, UR37 ;  /* 0x0000002500157c82 */ /* 0x000fe20008000000 */
[----:B------:R-:W-:Y:S01]  /*08d0*/  UMOV UR17, UR9 ;  /* 0x0000000900117c82 */ /* 0x000fe20008000000 */
[----:B------:R-:W-:-:S02]  /*08e0*/  UMOV UR34, 0xc0 ;  /* 0x000000c000227882 */ /* 0x000fc40000000000 */
[----:B------:R-:W-:Y:S01]  /*08f0*/  UMOV UR27, UR11 ;  /* 0x0000000b001b7c82 */ /* 0x000fe20008000000 */
[----:B------:R-:W-:Y:S01]  /*0900*/  UMOV UR19, UR11 ;  /* 0x0000000b00137c82 */ /* 0x000fe20008000000 */
[----:B------:R3:W-:Y:S01]  /*0910*/  UTMALDG.4D [UR8], [UR4], desc[UR6] ;  /* 0x00000608040075b4 */ /* 0x0007e20008019000 */
[----:B------:R-:W-:Y:S01]  /*0920*/  UMOV UR33, UR9 ;  /* 0x0000000900217c82 */ /* 0x000fe20008000000 */
[----:B------:R-:W-:Y:S01]  /*0930*/  UMOV UR35, UR11 ;  /* 0x0000000b00237c82 */ /* 0x000fe20008000000 */
[----:B------:R3:W-:Y:S01]  /*0940*/  UTMALDG.4D [UR24], [UR4], desc[UR6] ;  /* 0x00000618040075b4 */ /* 0x0007e20008019000 */
[----:B------:R3:W-:Y:S01]  /*0950*/  UTMALDG.4D [UR16], [UR4], desc[UR6] ;  /* 0x00000610040075b4 */ /* 0x0007e20008019000 */
[----:B------:R3:W-:Y:S02]  /*0960*/  UTMALDG.4D [UR32], [UR4], desc[UR6] ;  /* 0x00000620040075b4 */ /* 0x0007e40008019000 */
[----:B---3--:R-:W-:Y:S01]  /*0970*/  NOP ;  /* 0x0000000000007918 */ /* 0x008fe20000000000 */
.L_x_6:
[----:B------:R-:W-:Y:S05]  /*0980*/  BSYNC B0 ;  /* 0x0000000000007941 */ /* 0x000fea0003800000 */
.L_x_5:
[----:B------:R-:W3:Y:S01]  /*0990*/  LDC R10, c[0x0][0x28c] ;  /* 0x0000a300ff0a7b82 */ /* 0x000ee20000000800 */
[----:B------:R-:W-:Y:S01]  /*09a0*/  BSSY B0, `(.L_x_9) ;  /* 0x00000e5000007945 */ /* 0x000fe20003800000 */
[----:B------:R-:W-:Y:S02]  /*09b0*/  MOV R6, 0x1 ;  /* 0x0000000100067802 */ /* 0x000fe40000000f00 */
[----:B------:R-:W-:Y:S02]  /*09c0*/  MOV R4, 0x1 ;  /* 0x0000000100047802 */ /* 0x000fe40000000f00 */
[----:B------:R-:W-:Y:S02]  /*09d0*/  MOV R5, RZ ;  /* 0x000000ff00057202 */ /* 0x000fe40000000f00 */
[----:B---3--:R-:W-:-:S04]  /*09e0*/  IADD3 R17, R10, 0x7f, RZ ;  /* 0x0000007f0a117810 */ /* 0x008fc80007ffe0ff */
[----:B-12---:R-:W-:-:S04]  /*09f0*/  SHF.R.S32.HI R2, RZ, 0x1f, R17 ;  /* 0x0000001fff027819 */ /* 0x006fc80000011411 */
[----:B------:R-:W-:-:S04]  /*0a00*/  LEA.HI R17, R2, R17, RZ, 0x7 ;  /* 0x0000001102117211 */ /* 0x000fc800078f38ff */
[----:B------:R-:W-:-:S04]  /*0a10*/  SHF.R.S32.HI R7, RZ, 0x7, R17 ;  /* 0x00000007ff077819 */ /* 0x000fc80000011411 */
[----:B------:R-:W-:Y:S01]  /*0a20*/  SHF.L.U32 R7, R7, 0x1, RZ ;  /* 0x0000000107077819 */ /* 0x000fe200000006ff */
[----:B------:R-:W-:Y:S06]  /*0a30*/  @!P1 BRA `(.L_x_10) ;  /* 0x0000000c006c9947 */ /* 0x000fec0003800000 */
[----:B------:R-:W-:Y:S02]  /*0a40*/  ISETP.GE.AND P1, PT, R10, 0x1, PT ;  /* 0x000000010a00780c */ /* 0x000fe40003f26270 */
[----:B------:R-:W-:Y:S02]  /*0a50*/  LOP3.LUT R12, R16, 0x1f, RZ, 0xc0, !PT ;  /* 0x0000001f100c7812 */ /* 0x000fe400078ec0ff */
[----:B------:R-:W-:Y:S02]  /*0a60*/  MOV R8, RZ ;  /* 0x000000ff00087202 */ /* 0x000fe40000000f00 */
[----:B------:R-:W-:-:S07]  /*0a70*/  MOV R5, RZ ;  /* 0x000000ff00057202 */ /* 0x000fce0000000f00 */
        /* <DEDUP_REMOVED lines=9> */
.L_x_85:
[----:B------:R-:W-:Y:S01]  /*0b10*/  MOV R5, 0x1 ;  /* 0x0000000100057802 */ /* 0x000fe20000000f00 */
[----:B------:R-:W-:Y:S06]  /*0b20*/  @P2 BRA `(.L_x_13) ;  /* 0x0000000000142947 */ /* 0x000fec0003800000 */
[----:B------:R-:W-:Y:S02]  /*0b30*/  ISETP.NE.AND P1, PT, R12, RZ, PT ;  /* 0x000000ff0c00720c */ /* 0x000fe40003f25270 */
[----:B-1----:R-:W-:-:S04]  /*0b40*/  MOV R2, 0x10000 ;  /* 0x0001000000027802 */ /* 0x002fc80000000f00 */
[----:B------:R2:W-:Y:S07]  /*0b50*/  SYNCS.ARRIVE.TRANS64 RZ, [R3+URZ+0x48000], R2 ;  /* 0x0480000203ff79a7 */ /* 0x0005ee000800003f */
[----:B------:R-:W-:Y:S05]  /*0b60*/  @!P1 BRA `(.L_x_13) ;  /* 0x0000000000049947 */ /* 0x000fea0003800000 */
[----:B------:R-:W-:Y:S01]  /*0b70*/  BPT.TRAP 0x1 ;  /* 0x000000040000795c */ /* 0x000fe20000300000 */
.L_x_13:
[----:B------:R-:W3:Y:S01]  /*0b80*/  S2R R11, SR_CgaCtaId ;  /* 0x00000000000b7919 */ /* 0x000ee20000008800 */
[----:B------:R-:W-:Y:S01]  /*0b90*/  R2UR UR32, R3 ;  /* 0x00000000032072ca */ /* 0x000fe200000e0000 */
[----:B------:R-:W-:Y:S01]  /*0ba0*/  ULDC.64 UR4, c[0x0][0x198] ;  /* 0x0000660000047ab9 */ /* 0x000fe20000000a00 */
[----:B-12---:R-:W-:Y:S01]  /*0bb0*/  MOV R2, 0x400 ;  /* 0x0000040000027802 */ /* 0x006fe20000000f00 */
[----:B------:R-:W-:Y:S01]  /*0bc0*/  UIADD3 UR4, UP0, UR4, 0x1f0, URZ ;  /* 0x000001f004047890 */ /* 0x000fe2000ff1e03f */
[----:B------:R-:W-:Y:S01]  /*0bd0*/  MOV R3, 0x1 ;  /* 0x0000000100037802 */ /* 0x000fe20000000f00 */
[----:B------:R-:W-:Y:S01]  /*0be0*/  UMOV UR27, URZ ;  /* 0x0000003f001b7c82 */ /* 0x000fe20008000000 */
[----:B------:R-:W-:Y:S01]  /*0bf0*/  UMOV UR6, 0x0 ;  /* 0x0000000000067882 */ /* 0x000fe20000000000 */
[----:B------:R-:W-:Y:S01]  /*0c00*/  UIADD3.X UR5, URZ, UR5, URZ, UP0, !UPT ;  /* 0x000000053f057290 */ /* 0x000fe200087fe43f */
[----:B------:R-:W-:Y:S01]  /*0c10*/  SHF.L.U32 R3, R3, 0x1f, RZ ;  /* 0x0000001f03037819 */ /* 0x000fe200000006ff */
[----:B------:R-:W-:Y:S01]  /*0c20*/  UMOV UR7, 0x10000000 ;  /* 0x1000000000077882 */ /* 0x000fe20000000000 */
[----:B------:R-:W-:Y:S01]  /*0c30*/  UMOV UR26, URZ ;  /* 0x0000003f001a7c82 */ /* 0x000fe20008000000 */
[----:B------:R-:W-:Y:S01]  /*0c40*/  UMOV UR28, UR36 ;  /* 0x00000024001c7c82 */ /* 0x000fe20008000000 */
[----:B------:R-:W-:Y:S01]  /*0c50*/  UMOV UR29, UR37 ;  /* 0x00000025001d7c82 */ /* 0x000fe20008000000 */
[----:B------:R-:W-:Y:S01]  /*0c60*/  UIADD3 UR24, UR32, 0x8000, URZ ;  /* 0x0000800020187890 */ /* 0x000fe2000fffe03f */
[----:B------:R-:W-:Y:S01]  /*0c70*/  ISETP.NE.AND P2, PT, R0, RZ, PT ;  /* 0x000000ff0000720c */ /* 0x000fe20003f45270 */
[----:B------:R-:W-:-:S02]  /*0c80*/  UIADD3 UR25, UR32, 0x48000, URZ ;  /* 0x0004800020197890 */ /* 0x000fc4000fffe03f */
[----:B------:R-:W-:Y:S02]  /*0c90*/  UIADD3 UR16, UR32, 0xc000, URZ ;  /* 0x0000c00020107890 */ /* 0x000fe4000fffe03f */
[----:B------:R-:W-:Y:S02]  /*0ca0*/  UIADD3 UR8, UR32, 0x10000, URZ ;  /* 0x0001000020087890 */ /* 0x000fe4000fffe03f */
[----:B------:R-:W-:Y:S01]  /*0cb0*/  UIADD3 UR32, UR32, 0x14000, URZ ;  /* 0x0001400020207890 */ /* 0x000fe2000fffe03f */
[----:B------:R-:W-:Y:S01]  /*0cc0*/  UMOV UR18, 0x40 ;  /* 0x0000004000127882 */ /* 0x000fe20000000000 */
[----:B------:R-:W-:Y:S01]  /*0cd0*/  UMOV UR20, UR36 ;  /* 0x0000002400147c82 */ /* 0x000fe20008000000 */
[----:B------:R-:W-:Y:S01]  /*0ce0*/  UMOV UR21, UR37 ;  /* 0x0000002500157c82 */ /* 0x000fe20008000000 */
[----:B------:R-:W-:Y:S01]  /*0cf0*/  UMOV UR19, UR27 ;  /* 0x0000001b00137c82 */ /* 0x000fe20008000000 */
[----:B------:R-:W-:Y:S01]  /*0d00*/  UMOV UR17, UR25 ;  /* 0x0000001900117c82 */ /* 0x000fe20008000000 */
[----:B------:R-:W-:Y:S01]  /*0d10*/  UMOV UR10, 0x80 ;  /* 0x00000080000a7882 */ /* 0x000fe20000000000 */
[----:B------:R-:W-:Y:S01]  /*0d20*/  UMOV UR12, UR36 ;  /* 0x00000024000c7c82 */ /* 0x000fe20008000000 */
[----:B------:R-:W-:Y:S01]  /*0d30*/  UMOV UR13, UR37 ;  /* 0x00000025000d7c82 */ /* 0x000fe20008000000 */
[----:B---3--:R-:W-:Y:S01]  /*0d40*/  LEA R4, R11, R2, 0x18 ;  /* 0x000000020b047211 */ /* 0x008fe200078ec0ff */
[----:B------:R1:W-:Y:S01]  /*0d50*/  UTMALDG.4D [UR24], [UR4], desc[UR6] ;  /* 0x00000618040075b4 */ /* 0x0003e20008019000 */
[----:B------:R-:W-:Y:S01]  /*0d60*/  UMOV UR11, UR27 ;  /* 0x0000001b000b7c82 */ /* 0x000fe20008000000 */
[----:B------:R-:W-:Y:S01]  /*0d70*/  UMOV UR9, UR25 ;  /* 0x0000001900097c82 */ /* 0x000fe20008000000 */
[----:B------:R-:W-:Y:S01]  /*0d80*/  UMOV UR34, 0xc0 ;  /* 0x000000c000227882 */ /* 0x000fe20000000000 */
[----:B------:R-:W-:Y:S01]  /*0d90*/  IMAD R2, R5, 0x8, R4 ;  /* 0x0000000805027824 */ /* 0x000fe200078e0204 */
[----:B------:R-:W-:Y:S01]  /*0da0*/  UMOV UR35, UR27 ;  /* 0x0000001b00237c82 */ /* 0x000fe20008000000 */
[----:B------:R-:W-:Y:S01]  /*0db0*/  UMOV UR33, UR25 ;  /* 0x0000001900217c82 */ /* 0x000fe20008000000 */
[----:B------:R1:W-:Y:S01]  /*0dc0*/  UTMALDG.4D [UR16], [UR4], desc[UR6] ;  /* 0x00000610040075b4 */ /* 0x0003e20008019000 */
[----:B------:R1:W-:Y:S01]  /*0dd0*/  UTMALDG.4D [UR8], [UR4], desc[UR6] ;  /* 0x00000608040075b4 */ /* 0x0003e20008019000 */
[----:B------:R1:W-:Y:S01]  /*0de0*/  UTMALDG.4D [UR32], [UR4], desc[UR6] ;  /* 0x00000620040075b4 */ /* 0x0003e20008019000 */
[----:B------:R-:W2:Y:S02]  /*0df0*/  SYNCS.PHASECHK.TRANS64.TRYWAIT P1, [R2+URZ+0x48020], R3 ;  /* 0x04802003020075a7 */ /* 0x000ea4000802017f */
[----:B-12---:R-:W-:Y:S05]  /*0e00*/  @!P1 BRA `(.L_x_14) ;  /* 0x000000f000c49947 */ /* 0x006fea0003800000 */
.L_x_86:
[----:B------:R-:W-:Y:S01]  /*0e10*/  MOV R8, 0x1 ;  /* 0x0000000100087802 */ /* 0x000fe20000000f00 */
[----:B------:R-:W-:Y:S06]  /*0e20*/  @P2 BRA `(.L_x_15) ;  /* 0x0000000000142947 */ /* 0x000fec0003800000 */
[----:B------:R-:W-:Y:S02]  /*0e30*/  ISETP.NE.AND P1, PT, R12, RZ, PT ;  /* 0x000000ff0c00720c */ /* 0x000fe40003f25270 */
[----:B-1----:R-:W-:-:S04]  /*0e40*/  MOV R3, 0x10000 ;  /* 0x0001000000037802 */ /* 0x002fc80000000f00 */
[----:B------:R2:W-:Y:S07]  /*0e50*/  SYNCS.ARRIVE.TRANS64 RZ, [R2+URZ+0x48000], R3 ;  /* 0x0480000302ff79a7 */ /* 0x0005ee000800003f */
[----:B------:R-:W-:Y:S05]  /*0e60*/  @!P1 BRA `(.L_x_15) ;  /* 0x0000000000049947 */ /* 0x000fea0003800000 */
[----:B------:R-:W-:Y:S01]  /*0e70*/  BPT.TRAP 0x1 ;  /* 0x000000040000795c */ /* 0x000fe20000300000 */
.L_x_15:
[C---:B------:R-:W-:Y:S01]  /*0e80*/  LEA R4, R5.reuse, R4, 0x10 ;  /* 0x0000000405047211 */ /* 0x040fe200078e80ff */
[----:B------:R-:W-:Y:S01]  /*0e90*/  ULDC.64 UR4, c[0x0][0x198] ;  /* 0x0000660000047ab9 */ /* 0x000fe20000000a00 */
[----:B------:R-:W-:Y:S01]  /*0ea0*/  R2UR UR25, R2 ;  /* 0x00000000021972ca */ /* 0x000fe200000e0000 */
[----:B------:R-:W-:Y:S01]  /*0eb0*/  UIADD3 UR4, UP0, UR4, 0x2f0, URZ ;  /* 0x000002f004047890 */ /* 0x000fe2000ff1e03f */
[----:B------:R-:W-:Y:S01]  /*0ec0*/  R2UR UR32, R4 ;  /* 0x00000000042072ca */ /* 0x000fe200000e0000 */
[----:B------:R-:W-:Y:S01]  /*0ed0*/  UMOV UR27, URZ ;  /* 0x0000003f001b7c82 */ /* 0x000fe20008000000 */
[----:B------:R-:W-:Y:S01]  /*0ee0*/  UMOV UR6, 0x0 ;  /* 0x0000000000067882 */ /* 0x000fe20000000000 */
[----:B------:R-:W-:Y:S01]  /*0ef0*/  UIADD3.X UR5, URZ, UR5, URZ, UP0, !UPT ;  /* 0x000000053f057290 */ /* 0x000fe200087fe43f */
[----:B------:R-:W-:Y:S01]  /*0f00*/  IADD3 R5, R5, 0x1, RZ ;  /* 0x0000000105057810 */ /* 0x000fe20007ffe0ff */
[----:B------:R-:W-:Y:S01]  /*0f10*/  UMOV UR7, 0x10000000 ;  /* 0x1000000000077882 */ /* 0x000fe20000000000 */
[----:B------:R-:W-:Y:S01]  /*0f20*/  UMOV UR26, URZ ;  /* 0x0000003f001a7c82 */ /* 0x000fe20008000000 */
[----:B------:R-:W-:Y:S01]  /*0f30*/  UMOV UR28, UR36 ;  /* 0x00000024001c7c82 */ /* 0x000fe20008000000 */
[----:B------:R-:W-:Y:S01]  /*0f40*/  UMOV UR29, UR37 ;  /* 0x00000025001d7c82 */ /* 0x000fe20008000000 */
[----:B------:R-:W-:Y:S01]  /*0f50*/  UMOV UR18, 0x40 ;  /* 0x0000004000127882 */ /* 0x000fe20000000000 */
[----:B------:R-:W-:Y:S01]  /*0f60*/  UMOV UR20, UR36 ;  /* 0x0000002400147c82 */ /* 0x000fe20008000000 */
[----:B------:R-:W-:-:S02]  /*0f70*/  UIADD3 UR25, UR25, 0x48000, URZ ;  /* 0x0004800019197890 */ /* 0x000fc4000fffe03f */
[----:B------:R-:W-:Y:S02]  /*0f80*/  UIADD3 UR24, UR32, 0x8000, URZ ;  /* 0x0000800020187890 */ /* 0x000fe4000fffe03f */
[----:B------:R-:W-:Y:S02]  /*0f90*/  UIADD3 UR16, UR32, 0xc000, URZ ;  /* 0x0000c00020107890 */ /* 0x000fe4000fffe03f */
[----:B------:R-:W-:Y:S02]  /*0fa0*/  UIADD3 UR8, UR32, 0x10000, URZ ;  /* 0x0001000020087890 */ /* 0x000fe4000fffe03f */
[----:B------:R-:W-:Y:S01]  /*0fb0*/  UIADD3 UR32, UR32, 0x14000, URZ ;  /* 0x0001400020207890 */ /* 0x000fe2000fffe03f */
[----:B------:R-:W-:Y:S01]  /*0fc0*/  UMOV UR21, UR37 ;  /* 0x0000002500157c82 */ /* 0x000fe20008000000 */
[----:B------:R-:W-:Y:S01]  /*0fd0*/  UMOV UR19, UR27 ;  /* 0x0000001b00137c82 */ /* 0x000fe20008000000 */
[----:B------:R-:W-:Y:S01]  /*0fe0*/  UMOV UR17, UR25 ;  /* 0x0000001900117c82 */ /* 0x000fe20008000000 */
[----:B------:R-:W-:Y:S01]  /*0ff0*/  UMOV UR10, 0x80 ;  /* 0x00000080000a7882 */ /* 0x000fe20000000000 */
[----:B------:R-:W-:Y:S01]  /*1000*/  UMOV UR12, UR36 ;  /* 0x00000024000c7c82 */ /* 0x000fe20008000000 */
[----:B------:R-:W-:Y:S01]  /*1010*/  UMOV UR13, UR37 ;  /* 0x00000025000d7c82 */ /* 0x000fe20008000000 */
[----:B------:R3:W-:Y:S01]  /*1020*/  UTMALDG.4D [UR24], [UR4], desc[UR6] ;  /* 0x00000618040075b4 */ /* 0x0007e20008019000 */
[----:B------:R-:W-:Y:S01]  /*1030*/  UMOV UR11, UR27 ;  /* 0x0000001b000b7c82 */ /* 0x000fe20008000000 */
[----:B------:R-:W-:Y:S01]  /*1040*/  UMOV UR9, UR25 ;  /* 0x0000001900097c82 */ /* 0x000fe20008000000 */
[----:B------:R-:W-:Y:S01]  /*1050*/  UMOV UR34, 0xc0 ;  /* 0x000000c000227882 */ /* 0x000fe20000000000 */
[----:B------:R-:W-:Y:S01]  /*1060*/  UMOV UR35, UR27 ;  /* 0x0000001b00237c82 */ /* 0x000fe20008000000 */
[----:B------:R-:W-:Y:S01]  /*1070*/  UMOV UR33, UR25 ;  /* 0x0000001900217c82 */ /* 0x000fe20008000000 */
[----:B------:R3:W-:Y:S01]  /*1080*/  UTMALDG.4D [UR16], [UR4], desc[UR6] ;  /* 0x00000610040075b4 */ /* 0x0007e20008019000 */
[----:B------:R3:W-:Y:S01]  /*1090*/  UTMALDG.4D [UR8], [UR4], desc[UR6] ;  /* 0x00000608040075b4 */ /* 0x0007e20008019000 */
[----:B------:R3:W-:Y:S02]  /*10a0*/  UTMALDG.4D [UR32], [UR4], desc[UR6] ;  /* 0x00000620040075b4 */ /* 0x0007e40008019000 */
[----:B---3--:R-:W-:Y:S01]  /*10b0*/  NOP ;  /* 0x0000000000007918 */ /* 0x008fe20000000000 */
.L_x_11:
[----:B------:R-:W-:Y:S02]  /*10c0*/  ISETP.GE.AND P1, PT, R10, 0x81, PT ;  /* 0x000000810a00780c */ /* 0x000fe40003f26270 */
[----:B------:R-:W-:-:S11]  /*10d0*/  MOV R4, 0x1 ;  /* 0x0000000100047802 */ /* 0x000fd60000000f00 */
[----:B------:R-:W-:Y:S05]  /*10e0*/  @!P1 BRA `(.L_x_16) ;  /* 0x0000000400bc9947 */ /* 0x000fea0003800000 */
[----:B-12---:R-:W1:Y:S01]  /*10f0*/  S2R R3, SR_CgaCtaId ;  /* 0x0000000000037919 */ /* 0x006e620000008800 */
[----:B------:R-:W-:Y:S02]  /*1100*/  MOV R2, 0x400 ;  /* 0x0000040000027802 */ /* 0x000fe40000000f00 */
[----:B------:R-:W-:Y:S02]  /*1110*/  MOV R4, 0x1 ;  /* 0x0000000100047802 */ /* 0x000fe40000000f00 */
[----:B------:R-:W-:Y:S02]  /*1120*/  ISETP.NE.AND P2, PT, R0, RZ, PT ;  /* 0x000000ff0000720c */ /* 0x000fe40003f45270 */
[----:B------:R-:W-:Y:S02]  /*1130*/  SHF.L.U32 R4, R4, 0x1f, RZ ;  /* 0x0000001f04047819 */ /* 0x000fe400000006ff */
[----:B-1----:R-:W-:-:S04]  /*1140*/  LEA R2, R3, R2, 0x18 ;  /* 0x0000000203027211 */ /* 0x002fc800078ec0ff */
[----:B------:R-:W-:-:S04]  /*1150*/  LEA R3, R5, R2, 0x3 ;  /* 0x0000000205037211 */ /* 0x000fc800078e18ff */
[----:B------:R-:W1:Y:S02]  /*1160*/  SYNCS.PHASECHK.TRANS64.TRYWAIT P1, [R3+URZ+0x48020], R4 ;  /* 0x04802004030075a7 */ /* 0x000e64000802017f */
[----:B-1----:R-:W-:Y:S05]  /*1170*/  @!P1 BRA `(.L_x_17) ;  /* 0x000000ec00fc9947 */ /* 0x002fea0003800000 */
.L_x_87:
[----:B------:R-:W-:Y:S05]  /*1180*/  @P2 BRA `(.L_x_18) ;  /* 0x0000000000142947 */ /* 0x000fea0003800000 */
[----:B------:R-:W-:Y:S02]  /*1190*/  ISETP.NE.AND P1, PT, R12, RZ, PT ;  /* 0x000000ff0c00720c */ /* 0x000fe40003f25270 */
[----:B-1----:R-:W-:-:S04]  /*11a0*/  MOV R4, 0x10000 ;  /* 0x0001000000047802 */ /* 0x002fc80000000f00 */
[----:B------:R2:W-:Y:S07]  /*11b0*/  SYNCS.ARRIVE.TRANS64 RZ, [R3+URZ+0x48000], R4 ;  /* 0x0480000403ff79a7 */ /* 0x0005ee000800003f */
[----:B------:R-:W-:Y:S05]  /*11c0*/  @!P1 BRA `(.L_x_18) ;  /* 0x0000000000049947 */ /* 0x000fea0003800000 */
[----:B------:R-:W-:Y:S01]  /*11d0*/  BPT.TRAP 0x1 ;  /* 0x000000040000795c */ /* 0x000fe20000300000 */
.L_x_18:
[----:B------:R-:W3:Y:S01]  /*11e0*/  S2R R11, SR_CgaCtaId ;  /* 0x00000000000b7919 */ /* 0x000ee20000008800 */
[----:B------:R-:W-:Y:S01]  /*11f0*/  LEA R2, R5, R2, 0x10 ;  /* 0x0000000205027211 */ /* 0x000fe200078e80ff */
[----:B------:R-:W-:Y:S01]  /*1200*/  ULDC.64 UR4, c[0x0][0x198] ;  /* 0x0000660000047ab9 */ /* 0x000fe20000000a00 */
[----:B------:R-:W-:Y:S01]  /*1210*/  R2UR UR27, R8 ;  /* 0x00000000081b72ca */ /* 0x000fe200000e0000 */
[----:B------:R-:W-:Y:S01]  /*1220*/  UIADD3 UR4, UP0, UR4, 0x1f0, URZ ;  /* 0x000001f004047890 */ /* 0x000fe2000ff1e03f */
[----:B------:R-:W-:Y:S01]  /*1230*/  R2UR UR25, R3 ;  /* 0x00000000031972ca */ /* 0x000fe200000e0000 */
[----:B------:R-:W-:Y:S01]  /*1240*/  UMOV UR6, 0x0 ;  /* 0x0000000000067882 */ /* 0x000fe20000000000 */
[----:B------:R-:W-:Y:S01]  /*1250*/  R2UR UR32, R2 ;  /* 0x00000000022072ca */ /* 0x000fe200000e0000 */
[----:B------:R-:W-:Y:S01]  /*1260*/  UIADD3.X UR5, URZ, UR5, URZ, UP0, !UPT ;  /* 0x000000053f057290 */ /* 0x000fe200087fe43f */
[----:B------:R-:W-:Y:S01]  /*1270*/  IADD3 R5, R5, 0x1, RZ ;  /* 0x0000000105057810 */ /* 0x000fe20007ffe0ff */
[----:B------:R-:W-:Y:S01]  /*1280*/  UMOV UR7, 0x10000000 ;  /* 0x1000000000077882 */ /* 0x000fe20000000000 */
[----:B------:R-:W-:Y:S01]  /*1290*/  MOV R2, 0x400 ;  /* 0x0000040000027802 */ /* 0x000fe20000000f00 */
[----:B------:R-:W-:Y:S01]  /*12a0*/  UMOV UR26, URZ ;  /* 0x0000003f001a7c82 */ /* 0x000fe20008000000 */
[C---:B------:R-:W-:Y:S01]  /*12b0*/  ISETP.NE.AND P2, PT, R5.reuse, 0x4, PT ;  /* 0x000000040500780c */ /* 0x040fe20003f45270 */
[----:B------:R-:W-:Y:S01]  /*12c0*/  UMOV UR28, UR36 ;  /* 0x00000024001c7c82 */ /* 0x000fe20008000000 */
[C---:B------:R-:W-:Y:S01]  /*12d0*/  ISETP.NE.AND P1, PT, R5.reuse, 0x4, PT ;  /* 0x000000040500780c */ /* 0x040fe20003f25270 */
[----:B------:R-:W-:Y:S01]  /*12e0*/  USHF.L.U32 UR27, UR27, 0x7, URZ ;  /* 0x000000071b1b7899 */ /* 0x000fe2000800063f */
[----:B------:R-:W-:Y:S01]  /*12f0*/  SEL R5, R5, RZ, P2 ;  /* 0x000000ff05057207 */ /* 0x000fe20001000000 */
[----:B------:R-:W-:Y:S01]  /*1300*/  UIADD3 UR25, UR25, 0x48000, URZ ;  /* 0x0004800019197890 */ /* 0x000fe2000fffe03f */
[----:B-12---:R-:W-:Y:S01]  /*1310*/  SEL R4, RZ, 0x1, !P1 ;  /* 0x00000001ff047807 */ /* 0x006fe20004800000 */
[----:B------:R-:W-:Y:S01]  /*1320*/  UIADD3 UR24, UR32, 0x8000, URZ ;  /* 0x0000800020187890 */ /* 0x000fe2000fffe03f */
[----:B------:R-:W-:Y:S01]  /*1330*/  ISETP.NE.AND P2, PT, R0, RZ, PT ;  /* 0x000000ff0000720c */ /* 0x000fe20003f45270 */
[----:B------:R-:W-:-:S02]  /*1340*/  UIADD3 UR16, UR32, 0xc000, URZ ;  /* 0x0000c00020107890 */ /* 0x000fc4000fffe03f */
[----:B------:R-:W-:Y:S02]  /*1350*/  UIADD3 UR8, UR32, 0x10000, URZ ;  /* 0x0001000020087890 */ /* 0x000fe4000fffe03f */
[----:B------:R-:W-:Y:S01]  /*1360*/  UIADD3 UR32, UR32, 0x14000, URZ ;  /* 0x0001400020207890 */ /* 0x000fe2000fffe03f */
[----:B------:R-:W-:Y:S01]  /*1370*/  UMOV UR29, UR37 ;  /* 0x00000025001d7c82 */ /* 0x000fe20008000000 */
[----:B------:R-:W-:Y:S01]  /*1380*/  UMOV UR18, 0x40 ;  /* 0x0000004000127882 */ /* 0x000fe20000000000 */
[----:B------:R-:W-:Y:S01]  /*1390*/  UMOV UR20, UR36 ;  /* 0x0000002400147c82 */ /* 0x000fe20008000000 */
[----:B------:R-:W-:Y:S01]  /*13a0*/  UMOV UR21, UR37 ;  /* 0x0000002500157c82 */ /* 0x000fe20008000000 */
[----:B---3--:R-:W-:Y:S01]  /*13b0*/  LEA R10, R11, R2, 0x18 ;  /* 0x000000020b0a7211 */ /* 0x008fe200078ec0ff */
[----:B------:R-:W-:Y:S01]  /*13c0*/  UMOV UR17, UR25 ;  /* 0x0000001900117c82 */ /* 0x000fe20008000000 */
[----:B------:R-:W-:Y:S01]  /*13d0*/  UMOV UR19, UR27 ;  /* 0x0000001b00137c82 */ /* 0x000fe20008000000 */
[----:B------:R1:W-:Y:S01]  /*13e0*/  UTMALDG.4D [UR24], [UR4], desc[UR6] ;  /* 0x00000618040075b4 */ /* 0x0003e20008019000 */
[----:B------:R-:W-:Y:S01]  /*13f0*/  UMOV UR10, 0x80 ;  /* 0x00000080000a7882 */ /* 0x000fe20000000000 */
[----:B------:R-:W-:Y:S01]  /*1400*/  UMOV UR12, UR36 ;  /* 0x00000024000c7c82 */ /* 0x000fe20008000000 */
[----:B------:R-:W-:Y:S01]  /*1410*/  UMOV UR13, UR37 ;  /* 0x00000025000d7c82 */ /* 0x000fe20008000000 */
[----:B------:R-:W-:Y:S01]  /*1420*/  UMOV UR9, UR25 ;  /* 0x0000001900097c82 */ /* 0x000fe20008000000 */
[----:B------:R-:W-:Y:S01]  /*1430*/  UMOV UR11, UR27 ;  /* 0x0000001b000b7c82 */ /* 0x000fe20008000000 */
[----:B------:R-:W-:Y:S01]  /*1440*/  LEA R3, R5, R10, 0x3 ;  /* 0x0000000a05037211 */ /* 0x000fe200078e18ff */
[----:B------:R-:W-:Y:S01]  /*1450*/  UMOV UR34, 0xc0 ;  /* 0x000000c000227882 */ /* 0x000fe20000000000 */
[----:B------:R-:W-:Y:S01]  /*1460*/  SHF.L.U32 R2, R4, 0x1f, RZ ;  /* 0x0000001f04027819 */ /* 0x000fe200000006ff */
[----:B------:R1:W-:Y:S01]  /*1470*/  UTMALDG.4D [UR16], [UR4], desc[UR6] ;  /* 0x00000610040075b4 */ /* 0x0003e20008019000 */
[----:B------:R-:W-:Y:S01]  /*1480*/  UMOV UR33, UR25 ;  /* 0x0000001900217c82 */ /* 0x000fe20008000000 */
[----:B------:R-:W-:Y:S01]  /*1490*/  UMOV UR35, UR27 ;  /* 0x0000001b00237c82 */ /* 0x000fe20008000000 */
[----:B------:R1:W-:Y:S01]  /*14a0*/  UTMALDG.4D [UR8], [UR4], desc[UR6] ;  /* 0x00000608040075b4 */ /* 0x0003e20008019000 */
[----:B------:R1:W-:Y:S01]  /*14b0*/  UTMALDG.4D [UR32], [UR4], desc[UR6] ;  /* 0x00000620040075b4 */ /* 0x0003e20008019000 */
[----:B------:R-:W2:Y:S02]  /*14c0*/  SYNCS.PHASECHK.TRANS64.TRYWAIT P1, [R3+URZ+0x48020], R2 ;  /* 0x04802002030075a7 */ /* 0x000ea4000802017f */
[----:B-12---:R-:W-:Y:S05]  /*14d0*/  @!P1 BRA `(.L_x_19) ;  /* 0x000000ec00389947 */ /* 0x006fea0003800000 */
.L_x_88:
[----:B------:R-:W-:Y:S05]  /*14e0*/  @P2 BRA `(.L_x_20) ;  /* 0x0000000000142947 */ /* 0x000fea0003800000 */
[----:B------:R-:W-:Y:S02]  /*14f0*/  ISETP.NE.AND P1, PT, R12, RZ, PT ;  /* 0x000000ff0c00720c */ /* 0x000fe40003f25270 */
[----:B-1----:R-:W-:-:S04]  /*1500*/  MOV R2, 0x10000 ;  /* 0x0001000000027802 */ /* 0x002fc80000000f00 */
[----:B------:R2:W-:Y:S07]  /*1510*/  SYNCS.ARRIVE.TRANS64 RZ, [R3+URZ+0x48000], R2 ;  /* 0x0480000203ff79a7 */ /* 0x0005ee000800003f */
[----:B------:R-:W-:Y:S05]  /*1520*/  @!P1 BRA `(.L_x_20) ;  /* 0x0000000000049947 */ /* 0x000fea0003800000 */
[----:B------:R-:W-:Y:S01]  /*1530*/  BPT.TRAP 0x1 ;  /* 0x000000040000795c */ /* 0x000fe20000300000 */
.L_x_20:
        /* <DEDUP_REMOVED lines=15> */
[----:B------:R-:W-:Y:S01]  /*1630*/  USHF.L.U32 UR27, UR27, 0x7, URZ ;  /* 0x000000071b1b7899 */ /* 0x000fe2000800063f */
[C---:B------:R-:W-:Y:S01]  /*1640*/  ISETP.NE.AND P1, PT, R5.reuse, 0x4, PT ;  /* 0x000000040500780c */ /* 0x040fe20003f25270 */
[----:B------:R-:W-:Y:S01]  /*1650*/  UIADD3 UR25, UR25, 0x48000, URZ ;  /* 0x0004800019197890 */ /* 0x000fe2000fffe03f */
[----:B------:R-:W-:Y:S01]  /*1660*/  VIADD R8, R8, 0x1 ;  /* 0x0000000108087836 */ /* 0x000fe20000000000 */
[----:B------:R-:W-:Y:S01]  /*1670*/  UIADD3 UR24, UR32, 0x8000, URZ ;  /* 0x0000800020187890 */ /* 0x000fe2000fffe03f */
[----:B-12---:R-:W-:Y:S01]  /*1680*/  SEL R3, RZ, 0x1, P1 ;  /* 0x00000001ff037807 */ /* 0x006fe20000800000 */
[----:B------:R-:W-:Y:S01]  /*1690*/  UIADD3 UR16, UR32, 0xc000, URZ ;  /* 0x0000c00020107890 */ /* 0x000fe2000fffe03f */
[----:B------:R-:W-:Y:S01]  /*16a0*/  SEL R5, R5, RZ, P1 ;  /* 0x000000ff05057207 */ /* 0x000fe20000800000 */
[----:B------:R-:W-:Y:S01]  /*16b0*/  UIADD3 UR8, UR32, 0x10000, URZ ;  /* 0x0001000020087890 */ /* 0x000fe2000fffe03f */
[----:B------:R-:W-:Y:S01]  /*16c0*/  LOP3.LUT R4, R4, R3, RZ, 0x3c, !PT ;  /* 0x0000000304047212 */ /* 0x000fe200078e3cff */
        /* <DEDUP_REMOVED lines=17> */
.L_x_16:
[----:B------:R-:W-:-:S07]  /*17e0*/  IADD3 R7, R7, -0x4, RZ ;  /* 0xfffffffc07077810 */ /* 0x000fce0007ffe0ff */
.L_x_10:
[----:B------:R-:W-:Y:S05]  /*17f0*/  BSYNC B0 ;  /* 0x0000000000007941 */ /* 0x000fea0003800000 */
.L_x_9:
[----:B-12---:R-:W1:Y:S01]  /*1800*/  S2R R3, SR_CgaCtaId ;  /* 0x0000000000037919 */ /* 0x006e620000008800 */
[----:B------:R-:W-:Y:S02]  /*1810*/  MOV R2, 0x400 ;  /* 0x0000040000027802 */ /* 0x000fe40000000f00 */
[----:B------:R-:W-:Y:S02]  /*1820*/  SHF.L.U32 R89, RZ, 0x1f, RZ ;  /* 0x0000001fff597819 */ /* 0x000fe400000006ff */
[----:B-1----:R-:W-:-:S04]  /*1830*/  LEA R2, R3, R2, 0x18 ;  /* 0x0000000203027211 */ /* 0x002fc800078ec0ff */
[----:B------:R-:W1:Y:S02]  /*1840*/  SYNCS.PHASECHK.TRANS64.TRYWAIT P1, [R2+URZ+0x48040], R89 ;  /* 0x04804059020075a7 */ /* 0x000e64000802017f */
[----:B-1----:R-:W-:Y:S05]  /*1850*/  @!P1 BRA `(.L_x_21) ;  /* 0x000000e8006c9947 */ /* 0x002fea0003800000 */
.L_x_89:
[----:B------:R-:W2:Y:S01]  /*1860*/  SYNCS.PHASECHK.TRANS64.TRYWAIT P1, [R2+URZ+0x48000], R89 ;  /* 0x04800059020075a7 */ /* 0x000ea2000802017f */
[----:B------:R-:W-:-:S04]  /*1870*/  SHF.R.S32.HI R3, RZ, 0x1f, R0 ;  /* 0x0000001fff037819 */ /* 0x000fc80000011400 */
[----:B------:R-:W-:-:S04]  /*1880*/  LEA.HI R3, R3, R0, RZ, 0x2 ;  /* 0x0000000003037211 */ /* 0x000fc800078f10ff */
[----:B------:R-:W-:-:S04]  /*1890*/  LOP3.LUT R3, R3, 0x7ffffffc, RZ, 0xc0, !PT ;  /* 0x7ffffffc03037812 */ /* 0x000fc800078ec0ff */
[----:B------:R-:W-:Y:S02]  /*18a0*/  IADD3 R10, -R3, R0, RZ ;  /* 0x00000000030a7210 */ /* 0x000fe40007ffe1ff */
[----:B------:R-:W-:Y:S02]  /*18b0*/  MOV R3, RZ ;  /* 0x000000ff00037202 */ /* 0x000fe40000000f00 */
[----:B------:R-:W-:Y:S01]  /*18c0*/  SHF.L.U32 R10, R10, 0x1, RZ ;  /* 0x000000010a0a7819 */ /* 0x000fe200000006ff */
[----:B--2---:R-:W-:Y:S06]  /*18d0*/  @!P1 BRA `(.L_x_22) ;  /* 0x000000e800609947 */ /* 0x004fec0003800000 */
.L_x_90:
[----:B------:R-:W-:Y:S05]  /*18e0*/  WARPSYNC.ALL ;  /* 0x0000000000007948 */ /* 0x000fea0003800000 */
[C---:B------:R-:W-:Y:S01]  /*18f0*/  R2UR UR30, R2.reuse ;  /* 0x00000000021e72ca */ /* 0x040fe200000e0000 */
[----:B------:R-:W-:Y:S01]  /*1900*/  WARPGROUP.ARRIVE ;  /* 0x00000000000079c5 */ /* 0x000fe20000000000 */
[----:B------:R-:W-:Y:S01]  /*1910*/  R2UR UR4, R2 ;  /* 0x00000000020472ca */ /* 0x000fe200000e0000 */
[----:B------:R-:W-:Y:S01]  /*1920*/  UMOV UR7, 0x40000040 ;  /* 0x4000004000077882 */ /* 0x000fe20000000000 */
[----:B------:R-:W-:Y:S01]  /*1930*/  UMOV UR15, 0x40000040 ;  /* 0x40000040000f7882 */ /* 0x000fe20000000000 */
[----:B------:R-:W-:Y:S01]  /*1940*/  UMOV UR13, UR7 ;  /* 0x00000007000d7c82 */ /* 0x000fe20008000000 */
[----:B------:R-:W-:Y:S01]  /*1950*/  MOV R235, UR7 ;  /* 0x0000000700eb7c02 */ /* 0x000fe20008000f00 */
[----:B------:R-:W-:Y:S01]  /*1960*/  UMOV UR7, 0x40000040 ;  /* 0x4000004000077882 */ /* 0x000fe20000000000 */
[----:B------:R-:W-:Y:S01]  /*1970*/  UMOV UR11, 0x40000040 ;  /* 0x40000040000b7882 */ /* 0x000fe20000000000 */
[----:B------:R-:W-:Y:S01]  /*1980*/  UMOV UR9, UR7 ;  /* 0x0000000700097c82 */ /* 0x000fe20008000000 */
[----:B------:R-:W-:Y:S01]  /*1990*/  MOV R229, UR7 ;  /* 0x0000000700e57c02 */ /* 0x000fe20008000f00 */
[----:B------:R-:W-:Y:S01]  /*19a0*/  UMOV UR7, 0x40000040 ;  /* 0x4000004000077882 */ /* 0x000fe20000000000 */
[----:B------:R-:W-:Y:S01]  /*19b0*/  UMOV UR57, 0x40000040 ;  /* 0x4000004000397882 */ /* 0x000fe20000000000 */
[----:B------:R-:W-:Y:S01]  /*19c0*/  UIADD3 UR30, UR30, 0x8000, URZ ;  /* 0x000080001e1e7890 */ /* 0x000fe2000fffe03f */
[----:B------:R-:W-:Y:S01]  /*19d0*/  MOV R227, UR7 ;  /* 0x0000000700e37c02 */ /* 0x000fe20008000f00 */
[----:B------:R-:W-:Y:S01]  /*19e0*/  USHF.R.U32.HI UR4, URZ, 0x4, UR4 ;  /* 0x000000043f047899 */ /* 0x000fe20008011604 */
[C---:B------:R-:W-:Y:S01]  /*19f0*/  IADD3 R11, R10.reuse, 0x1, RZ ;  /* 0x000000010a0b7810 */ /* 0x040fe20007ffe0ff */
[----:B------:R-:W-:Y:S01]  /*1a00*/  USHF.R.U32.HI UR30, URZ, 0x4, UR30 ;  /* 0x000000043f1e7899 */ /* 0x000fe2000801161e */
[C---:B------:R-:W-:Y:S01]  /*1a10*/  IADD3 R12, R10.reuse, 0x8, RZ ;  /* 0x000000080a0c7810 */ /* 0x040fe20007ffe0ff */
[----:B------:R-:W-:Y:S01]  /*1a20*/  ULOP3.LUT UR4, UR4, 0x3fff, URZ, 0xc0, !UPT ;  /* 0x00003fff04047892 */ /* 0x000fe2000f8ec03f */
[----:B------:R-:W-:Y:S01]  /*1a30*/  VIADD R15, R10, 0x59 ;  /* 0x000000590a0f7836 */ /* 0x000fe20000000000 */
[----:B------:R-:W-:-:S02]  /*1a40*/  ULOP3.LUT UR30, UR30, 0x3fff, URZ, 0xc0, !UPT ;  /* 0x00003fff1e1e7892 */ /* 0x000fc4000f8ec03f */
[----:B------:R-:W-:Y:S02]  /*1a50*/  ULOP3.LUT UR4, UR4, 0x10000, URZ, 0xfc, !UPT ;  /* 0x0001000004047892 */ /* 0x000fe4000f8efc3f */
[----:B------:R-:W-:Y:S02]  /*1a60*/  ULOP3.LUT UR14, UR30, 0x10000, URZ, 0xfc, !UPT ;  /* 0x000100001e0e7892 */ /* 0x000fe4000f8efc3f */
[----:B------:R-:W-:Y:S02]  /*1a70*/  UIADD3 UR5, UR4, 0x2, URZ ;  /* 0x0000000204057890 */ /* 0x000fe4000fffe03f */
[----:B------:R-:W-:Y:S01]  /*1a80*/  UIADD3 UR10, UR14, 0x2, URZ ;  /* 0x000000020e0a7890 */ /* 0x000fe2000fffe03f */
[----:B------:R-:W-:Y:S01]  /*1a90*/  UMOV UR6, UR4 ;  /* 0x0000000400067c82 */ /* 0x000fe20008000000 */
[----:B------:R-:W-:Y:S01]  /*1aa0*/  UIADD3 UR56, UR4, 0x404, URZ ;  /* 0x0000040404387890 */ /* 0x000fe2000fffe03f */
[----:B------:R-:W-:Y:S01]  /*1ab0*/  MOV R234, UR6 ;  /* 0x0000000600ea7c02 */ /* 0x000fe20008000f00 */
[----:B------:R-:W-:Y:S01]  /*1ac0*/  UMOV UR12, UR6 ;  /* 0x00000006000c7c82 */ /* 0x000fe20008000000 */
[----:B------:R-:W-:Y:S01]  /*1ad0*/  UMOV UR6, UR5 ;  /* 0x0000000500067c82 */ /* 0x000fe20008000000 */
[----:B------:R-:W-:Y:S01]  /*1ae0*/  HGMMA.64x128x16.F32 R24, gdesc[UR12], RZ, !UPT, gsb0 ;  /* 0x01e000000c1879f0 */ /* 0x000fe2000c0008ff */
[----:B------:R-:W-:Y:S01]  /*1af0*/  UMOV UR8, UR6 ;  /* 0x0000000600087c82 */ /* 0x000fe20008000000 */
[----:B------:R-:W-:Y:S01]  /*1b00*/  UIADD3 UR5, UR4, 0x4, URZ ;  /* 0x0000000404057890 */ /* 0x000fe2000fffe03f */
[----:B------:R-:W-:Y:S01]  /*1b10*/  MOV R228, UR6 ;  /* 0x0000000600e47c02 */ /* 0x000fe20008000f00 */
[----:B------:R-:W-:Y:S01]  /*1b20*/  UIADD3 UR58, UR14, 0x804, URZ ;  /* 0x000008040e3a7890 */ /* 0x000fe2000fffe03f */
[----:B------:R-:W-:Y:S01]  /*1b30*/  UMOV UR59, 0x40000040 ;  /* 0x40000040003b7882 */ /* 0x000fe20000000000 */
[----:B------:R-:W-:-:S03]  /*1b40*/  UIADD3 UR52, UR4, 0x406, URZ ;  /* 0x0000040604347890 */ /* 0x000fc6000fffe03f */
[----:B------:R-:W-:Y:S01]  /*1b50*/  UMOV UR6, UR5 ;  /* 0x0000000500067c82 */ /* 0x000fe20008000000 */
[----:B------:R-:W-:Y:S01]  /*1b60*/  UIADD3 UR5, UR4, 0x6, URZ ;  /* 0x0000000604057890 */ /* 0x000fe2000fffe03f */
[----:B------:R-:W-:Y:S01]  /*1b70*/  MOV R226, UR6 ;  /* 0x0000000600e27c02 */ /* 0x000fe20008000f00 */
[----:B------:R-:W-:Y:S01]  /*1b80*/  UIADD3 UR54, UR14, 0x806, URZ ;  /* 0x000008060e367890 */ /* 0x000fe2000fffe03f */
[----:B------:R-:W-:Y:S01]  /*1b90*/  UMOV UR53, 0x40000040 ;  /* 0x4000004000357882 */ /* 0x000fe20000000000 */
[----:B------:R-:W-:Y:S01]  /*1ba0*/  UMOV UR55, 0x40000040 ;  /* 0x4000004000377882 */ /* 0x000fe20000000000 */
[----:B------:R-:W-:Y:S02]  /*1bb0*/  UIADD3 UR48, UR4, 0x600, URZ ;  /* 0x0000060004307890 */ /* 0x000fe4000fffe03f */
[----:B------:R-:W-:Y:S01]  /*1bc0*/  UIADD3 UR50, UR14, 0xc00, URZ ;  /* 0x00000c000e327890 */ /* 0x000fe2000fffe03f */
[----:B------:R-:W-:Y:S01]  /*1bd0*/  UMOV UR49, 0x40000040 ;  /* 0x4000004000317882 */ /* 0x000fe20000000000 */
[----:B------:R-:W-:Y:S01]  /*1be0*/  UMOV UR51, 0x40000040 ;  /* 0x4000004000337882 */ /* 0x000fe20000000000 */
[----:B------:R-:W-:-:S02]  /*1bf0*/  UIADD3 UR44, UR4, 0x602, URZ ;  /* 0x00000602042c7890 */ /* 0x000fc4000fffe03f */
[----:B------:R-:W-:Y:S01]  /*1c00*/  UIADD3 UR46, UR14, 0xc02, URZ ;  /* 0x00000c020e2e7890 */ /* 0x000fe2000fffe03f */
[----:B------:R-:W-:Y:S01]  /*1c10*/  UMOV UR45, 0x40000040 ;  /* 0x40000040002d7882 */ /* 0x000fe20000000000 */
[----:B------:R-:W-:Y:S01]  /*1c20*/  UMOV UR47, 0x40000040 ;  /* 0x40000040002f7882 */ /* 0x000fe20000000000 */
[----:B------:R-:W-:Y:S02]  /*1c30*/  UIADD3 UR40, UR4, 0x604, URZ ;  /* 0x0000060404287890 */ /* 0x000fe4000fffe03f */
[----:B------:R-:W-:Y:S01]  /*1c40*/  UIADD3 UR42, UR14, 0xc04, URZ ;  /* 0x00000c040e2a7890 */ /* 0x000fe2000fffe03f */
[----:B------:R-:W-:Y:S01]  /*1c50*/  UMOV UR41, 0x40000040 ;  /* 0x4000004000297882 */ /* 0x000fe20000000000 */
[----:B------:R-:W-:Y:S01]  /*1c60*/  UMOV UR43, 0x40000040 ;  /* 0x40000040002b7882 */ /* 0x000fe20000000000 */
[----:B------:R-:W-:Y:S01]  /*1c70*/  ULDC UR16, c[0x0][0x604] ;  /* 0x0001810000107ab9 */ /* 0x000fe20000000800 */
        /* <DEDUP_REMOVED lines=15> */
[----:B------:R-:W-:-:S02]  /*1d70*/  WARPGROUP.DEPBAR.LE gsb0, 0x0 ;  /* 0x00008000000079c5 */ /* 0x000fc40000010000 */
[----:B------:R-:W-:-:S06]  /*1d80*/  WARPGROUP.ARRIVE ;  /* 0x00000000000079c5 */ /* 0x000fcc0000000000 */
[----:B------:R-:W-:Y:S01]  /*1d90*/  HGMMA.64x128x16.F32 R24, gdesc[UR8], R24, gsb0 ;  /* 0x01e00000081879f0 */ /* 0x000fe20008000818 */
[----:B------:R-:W-:Y:S01]  /*1da0*/  UIADD3 UR10, UR14, 0x4, URZ ;  /* 0x000000040e0a7890 */ /* 0x000fe2000fffe03f */
[----:B------:R-:W-:Y:S01]  /*1db0*/  UMOV UR8, UR6 ;  /* 0x0000000600087c82 */ /* 0x000fe20008000000 */
[----:B------:R-:W-:Y:S01]  /*1dc0*/  UMOV UR9, UR7 ;  /* 0x0000000700097c82 */ /* 0x000fe20008000000 */
[----:B------:R-:W-:Y:S01]  /*1dd0*/  UMOV UR11, 0x40000040 ;  /* 0x40000040000b7882 */ /* 0x000fe20000000000 */
[----:B------:R-:W-:Y:S01]  /*1de0*/  UMOV UR6, UR5 ;  /* 0x0000000500067c82 */ /* 0x000fe20008000000 */
[----:B------:R-:W-:Y:S01]  /*1df0*/  UMOV UR7, 0x40000040 ;  /* 0x4000004000077882 */ /* 0x000fe20000000000 */
[----:B------:R-:W-:Y:S01]  /*1e00*/  UIADD3 UR5, UR4, 0x200, URZ ;  /* 0x0000020004057890 */ /* 0x000fe2000fffe03f */
[----:B------:R-:W-:Y:S02]  /*1e10*/  MOV R224, UR6 ;  /* 0x0000000600e07c02 */ /* 0x000fe40008000f00 */
[----:B------:R-:W-:Y:S01]  /*1e20*/  MOV R225, UR7 ;  /* 0x0000000700e17c02 */ /* 0x000fe20008000f00 */
        /* <DEDUP_REMOVED lines=22> */
[----:B------:R-:W-:Y:S01]  /*1f90*/  IMAD.U32 R220, RZ, RZ, UR6 ;  /* 0x00000006ffdc7e24 */ /* 0x000fe2000f8e00ff */
        /* <DEDUP_REMOVED lines=35> */
[----:B------:R-:W-:Y:S01]  /*21d0*/  MOV R20, UR6 ;  /* 0x0000000600147c02 */ /* 0x000fe20008000f00 */
[----:B------:R-:W-:Y:S01]  /*21e0*/  UIADD3 UR4, UR4, 0x606, URZ ;  /* 0x0000060604047890 */ /* 0x000fe2000fffe03f */
        /* <DEDUP_REMOVED lines=10> */
[----:B------:R-:W-:Y:S01]  /*2290*/  MOV R18, UR6 ;  /* 0x0000000600127c02 */ /* 0x000fe20008000f00 */
[----:B------:R-:W-:Y:S01]  /*22a0*/  UMOV UR5, 0x40000040 ;  /* 0x4000004000057882 */ /* 0x000fe20000000000 */
        /* <DEDUP_REMOVED lines=8> */
[----:B------:R-:W-:Y:S01]  /*2330*/  UIADD3 UR6, UR14, 0xc06, URZ ;  /* 0x00000c060e067890 */ /* 0x000fe2000fffe03f */
[----:B------:R-:W-:Y:S01]  /*2340*/  UMOV UR7, 0x40000040 ;  /* 0x4000004000077882 */ /* 0x000fe20000000000 */
[----:B------:R-:W-:Y:S02]  /*2350*/  WARPGROUP.DEPBAR.LE gsb0, 0x0 ;  /* 0x00008000000079c5 */ /* 0x000fe40000010000 */
[----:B------:R-:W-:-:S06]  /*2360*/  WARPGROUP.ARRIVE ;  /* 0x00000000000079c5 */ /* 0x000fcc0000000000 */
[----:B------:R-:W-:Y:S01]  /*2370*/  HGMMA.64x128x16.F32 R24, gdesc[UR8], R24, gsb0 ;  /* 0x01e00000081879f0 */ /* 0x000fe20008000818 */
[----:B------:R-:W-:Y:S01]  /*2380*/  ULDC UR11, c[0x0][0x604] ;  /* 0x00018100000b7ab9 */ /* 0x000fe20000000800 */
[----:B------:R-:W-:Y:S01]  /*2390*/  ULDC UR10, c[0x0][0x604] ;  /* 0x00018100000a7ab9 */ /* 0x000fe20000000800 */
[----:B------:R-:W-:Y:S01]  /*23a0*/  ULDC UR9, c[0x0][0x604] ;  /* 0x0001810000097ab9 */ /* 0x000fe20000000800 */
[----:B------:R-:W-:Y:S01]  /*23b0*/  ULDC UR8, c[0x0][0x604] ;  /* 0x0001810000087ab9 */ /* 0x000fe20000000800 */
[----:B------:R-:W-:Y:S02]  /*23c0*/  WARPGROUP.DEPBAR.LE gsb0, 0x0 ;  /* 0x00008000000079c5 */ /* 0x000fe40000010000 */
[----:B------:R-:W-:-:S06]  /*23d0*/  WARPGROUP.ARRIVE ;  /* 0x00000000000079c5 */ /* 0x000fcc0000000000 */
[----:B------:R-:W-:Y:S03]  /*23e0*/  HGMMA.64x128x16.F32 R24, gdesc[UR56], R24, gsb0 ;  /* 0x01e00000381879f0 */ /* 0x000fe60008000818 */
[----:B------:R-:W-:Y:S02]  /*23f0*/  WARPGROUP.DEPBAR.LE gsb0, 0x0 ;  /* 0x00008000000079c5 */ /* 0x000fe40000010000 */
[----:B------:R-:W-:-:S07]  /*2400*/  WARPGROUP.ARRIVE ;  /* 0x00000000000079c5 */ /* 0x000fce0000000000 */
        /* <DEDUP_REMOVED lines=12> */
[----:B------:R-:W-:Y:S01]  /*24d0*/  HGMMA.64x128x16.F32 R24, gdesc[UR4], R24, gsb0 ;  /* 0x01e00000041879f0 */ /* 0x000fe20008000818 */
[----:B------:R-:W-:Y:S01]  /*24e0*/  ULDC UR6, c[0x0][0x28c] ;  /* 0x0000a30000067ab9 */ /* 0x000fe20000000800 */
[----:B------:R-:W-:Y:S01]  /*24f0*/  ULDC UR7, c[0x0][0x28c] ;  /* 0x0000a30000077ab9 */ /* 0x000fe20000000800 */
[----:B------:R-:W-:Y:S01]  /*2500*/  ISETP.GE.AND P6, PT, R11, UR6, PT ;  /* 0x000000060b007c0c */ /* 0x000fe2000bfc6270 */
[----:B------:R-:W-:Y:S01]  /*2510*/  ULDC UR6, c[0x0][0x28c] ;  /* 0x0000a30000067ab9 */ /* 0x000fe20000000800 */
[----:B------:R-:W-:Y:S02]  /*2520*/  IADD3 R11, R10, 0x9, RZ ;  /* 0x000000090a0b7810 */ /* 0x000fe40007ffe0ff */
[----:B------:R-:W-:Y:S01]  /*2530*/  ISETP.GE.AND P1, PT, R12, UR7, PT ;  /* 0x000000070c007c0c */ /* 0x000fe2000bf26270 */
[----:B------:R-:W-:Y:S01]  /*2540*/  ULDC UR7, c[0x0][0x28c] ;  /* 0x0000a30000077ab9 */ /* 0x000fe20000000800 */
[----:B------:R-:W-:Y:S01]  /*2550*/  ISETP.GE.AND P2, PT, R11, UR6, PT ;  /* 0x000000060b007c0c */ /* 0x000fe2000bf46270 */
[----:B------:R-:W-:Y:S01]  /*2560*/  ULDC UR6, c[0x0][0x28c] ;  /* 0x0000a30000067ab9 */ /* 0x000fe20000000800 */
[----:B------:R-:W-:-:S02]  /*2570*/  IADD3 R11, R10, 0x11, RZ ;  /* 0x000000110a0b7810 */ /* 0x000fc40007ffe0ff */
[C---:B------:R-:W-:Y:S02]  /*2580*/  IADD3 R12, R10.reuse, 0x10, RZ ;  /* 0x000000100a0c7810 */ /* 0x040fe40007ffe0ff */
[----:B------:R-:W-:Y:S01]  /*2590*/  ISETP.GE.AND P4, PT, R11, UR6, PT ;  /* 0x000000060b007c0c */ /* 0x000fe2000bf86270 */
[----:B------:R-:W-:Y:S01]  /*25a0*/  VIADD R11, R10, 0x19 ;  /* 0x000000190a0b7836 */ /* 0x000fe20000000000 */
[----:B------:R-:W-:Y:S01]  /*25b0*/  ULDC UR6, c[0x0][0x28c] ;  /* 0x0000a30000067ab9 */ /* 0x000fe20000000800 */
[----:B------:R-:W-:Y:S01]  /*25c0*/  ISETP.GE.AND P3, PT, R12, UR7, PT ;  /* 0x000000070c007c0c */ /* 0x000fe2000bf66270 */
[----:B------:R-:W-:Y:S01]  /*25d0*/  ULDC UR7, c[0x0][0x28c] ;  /* 0x0000a30000077ab9 */ /* 0x000fe20000000800 */
[----:B------:R-:W-:-:S04]  /*25e0*/  IADD3 R12, R10, 0x18, RZ ;  /* 0x000000180a0c7810 */ /* 0x000fc80007ffe0ff */
[----:B------:R-:W-:Y:S01]  /*25f0*/  ISETP.GE.AND P5, PT, R12, UR7, PT ;  /* 0x000000070c007c0c */ /* 0x000fe2000bfa6270 */
[----:B------:R-:W-:Y:S01]  /*2600*/  ULDC UR7, c[0x0][0x28c] ;  /* 0x0000a30000077ab9 */ /* 0x000fe20000000800 */
[C---:B------:R-:W-:Y:S01]  /*2610*/  IADD3 R12, R10.reuse, 0x58, RZ ;  /* 0x000000580a0c7810 */ /* 0x040fe20007ffe0ff */
[----:B------:R-:W-:Y:S02]  /*2620*/  WARPGROUP.DEPBAR.LE gsb0, 0x0 ;  /* 0x00008000000079c5 */ /* 0x000fe40000010000 */
[----:B------:R-:W-:Y:S02]  /*2630*/  FSEL R25, R25, -INF , !P6 ;  /* 0xff80000019197808 */ /* 0x000fe40007000000 */
[----:B------:R-:W-:Y:S02]  /*2640*/  FSEL R27, R27, -INF , !P6 ;  /* 0xff8000001b1b7808 */ /* 0x000fe40007000000 */
[----:B------:R-:W-:Y:S01]  /*2650*/  ISETP.GE.AND P6, PT, R11, UR6, PT ;  /* 0x000000060b007c0c */ /* 0x000fe2000bfc6270 */
[----:B------:R-:W-:Y:S01]  /*2660*/  ULDC UR6, c[0x0][0x28c] ;  /* 0x0000a30000067ab9 */ /* 0x000fe20000000800 */
[----:B------:R-:W-:-:S02]  /*2670*/  IADD3 R11, R10, 0x20, RZ ;  /* 0x000000200a0b7810 */ /* 0x000fc40007ffe0ff */
[----:B------:R-:W-:Y:S02]  /*2680*/  FSEL R28, R28, -INF , !P1 ;  /* 0xff8000001c1c7808 */ /* 0x000fe40004800000 */
[----:B------:R-:W-:Y:S02]  /*2690*/  FSEL R30, R30, -INF , !P1 ;  /* 0xff8000001e1e7808 */ /* 0x000fe40004800000 */
[----:B------:R-:W-:Y:S01]  /*26a0*/  ISETP.GE.AND P1, PT, R11, UR6, PT ;  /* 0x000000060b007c0c */ /* 0x000fe2000bf26270 */
[----:B------:R-:W-:Y:S01]  /*26b0*/  ULDC UR6, c[0x0][0x28c] ;  /* 0x0000a30000067ab9 */ /* 0x000fe20000000800 */
[----:B------:R-:W-:Y:S02]  /*26c0*/  IADD3 R11, R10, 0x21, RZ ;  /* 0x000000210a0b7810 */ /* 0x000fe40007ffe0ff */
[----:B------:R-:W-:Y:S02]  /*26d0*/  FSEL R29, R29, -INF , !P2 ;  /* 0xff8000001d1d7808 */ /* 0x000fe40005000000 */
[----:B------:R-:W-:-:S02]  /*26e0*/  FSEL R31, R31, -INF , !P2 ;  /* 0xff8000001f1f7808 */ /* 0x000fc40005000000 */
[----:B------:R-:W-:Y:S01]  /*26f0*/  ISETP.GE.AND P2, PT, R11, UR6, PT ;  /* 0x000000060b007c0c */ /* 0x000fe2000bf46270 */
[----:B------:R-:W-:Y:S01]  /*2700*/  ULDC UR6, c[0x0][0x28c] ;  /* 0x0000a30000067ab9 */ /* 0x000fe20000000800 */
[----:B------:R-:W-:Y:S02]  /*2710*/  IADD3 R11, R10, 0x28, RZ ;  /* 0x000000280a0b7810 */ /* 0x000fe40007ffe0ff */
        /* <DEDUP_REMOVED lines=14> */
[C---:B------:R-:W-:Y:S02]  /*2800*/  IADD3 R11, R10.reuse, 0x31, RZ ;  /* 0x000000310a0b7810 */ /* 0x040fe40007ffe0ff */
        /* <DEDUP_REMOVED lines=39> */
[----:B------:R-:W-:Y:S02]  /*2a80*/  FSEL R53, R53, -INF , !P2 ;  /* 0xff80000035357808 */ /* 0x000fe40005000000 */
[----:B------:R-:W-:Y:S02]  /*2a90*/  FSEL R55, R55, -INF , !P2 ;  /* 0xff80000037377808 */ /* 0x000fe40005000000 */
[C---:B------:R-:W-:Y:S01]  /*2aa0*/  ISETP.GE.AND P2, PT, R10.reuse, UR6, PT ;  /* 0x000000060a007c0c */ /* 0x040fe2000bf46270 */
[----:B------:R-:W-:Y:S01]  /*2ab0*/  ULDC UR6, c[0x0][0x28c] ;  /* 0x0000a30000067ab9 */ /* 0x000fe20000000800 */
[----:B------:R-:W-:-:S02]  /*2ac0*/  IADD3 R11, R10, 0x51, RZ ;  /* 0x000000510a0b7810 */ /* 0x000fc40007ffe0ff */
[----:B------:R-:W-:Y:S02]  /*2ad0*/  FSEL R24, R24, -INF , !P2 ;  /* 0xff80000018187808 */ /* 0x000fe40005000000 */
[----:B------:R-:W-:Y:S02]  /*2ae0*/  FSEL R56, R56, -INF , !P3 ;  /* 0xff80000038387808 */ /* 0x000fe40005800000 */
[----:B------:R-:W-:Y:S02]  /*2af0*/  FSEL R58, R58, -INF , !P3 ;  /* 0xff8000003a3a7808 */ /* 0x000fe40005800000 */
[----:B------:R-:W-:Y:S01]  /*2b00*/  ISETP.GE.AND P3, PT, R11, UR7, PT ;  /* 0x000000070b007c0c */ /* 0x000fe2000bf66270 */
[----:B------:R-:W-:Y:S01]  /*2b10*/  ULDC UR7, c[0x0][0x604] ;  /* 0x0001810000077ab9 */ /* 0x000fe20000000800 */
[----:B------:R-:W-:Y:S02]  /*2b20*/  FSEL R26, R26, -INF , !P2 ;  /* 0xff8000001a1a7808 */ /* 0x000fe40005000000 */
[----:B------:R-:W-:-:S02]  /*2b30*/  FMNMX R11, R24, R25, !PT ;  /* 0x00000019180b7209 */ /* 0x000fc40007800000 */
[----:B------:R-:W-:Y:S02]  /*2b40*/  FMNMX R13, R26, R27, !PT ;  /* 0x0000001b1a0d7209 */ /* 0x000fe40007800000 */
[----:B------:R-:W-:Y:S01]  /*2b50*/  ISETP.GE.AND P2, PT, R12, UR6, PT ;  /* 0x000000060c007c0c */ /* 0x000fe2000bf46270 */
[----:B------:R-:W-:Y:S01]  /*2b60*/  ULDC UR6, c[0x0][0x28c] ;  /* 0x0000a30000067ab9 */ /* 0x000fe20000000800 */
[----:B------:R-:W-:Y:S02]  /*2b70*/  FMNMX R12, R28, R11, !PT ;  /* 0x0000000b1c0c7209 */ /* 0x000fe40007800000 */
[----:B------:R-:W-:Y:S02]  /*2b80*/  FMNMX R14, R30, R13, !PT ;  /* 0x0000000d1e0e7209 */ /* 0x000fe40007800000 */
[----:B------:R-:W-:Y:S02]  /*2b90*/  FMNMX R11, R29, R12, !PT ;  /* 0x0000000c1d0b7209 */ /* 0x000fe40007800000 */
[----:B------:R-:W-:-:S02]  /*2ba0*/  FMNMX R13, R31, R14, !PT ;  /* 0x0000000e1f0d7209 */ /* 0x000fc40007800000 */
[----:B------:R-:W-:Y:S02]  /*2bb0*/  FMNMX R12, R32, R11, !PT ;  /* 0x0000000b200c7209 */ /* 0x000fe40007800000 */
[----:B------:R-:W-:Y:S02]  /*2bc0*/  FMNMX R14, R34, R13, !PT ;  /* 0x0000000d220e7209 */ /* 0x000fe40007800000 */
        /* <DEDUP_REMOVED lines=22> */
[----:B------:R-:W-:Y:S02]  /*2d30*/  FSEL R57, R57, -INF , !P4 ;  /* 0xff80000039397808 */ /* 0x000fe40006000000 */
[----:B------:R-:W-:Y:S02]  /*2d40*/  FMNMX R12, R56, R11, !PT ;  /* 0x0000000b380c7209 */ /* 0x000fe40007800000 */
[----:B------:R-:W-:Y:S02]  /*2d50*/  FSEL R59, R59, -INF , !P4 ;  /* 0xff8000003b3b7808 */ /* 0x000fe40006000000 */
[----:B------:R-:W-:Y:S02]  /*2d60*/  FMNMX R14, R58, R13, !PT ;  /* 0x0000000d3a0e7209 */ /* 0x000fe40007800000 */
[----:B------:R-:W-:Y:S02]  /*2d70*/  FSEL R60, R60, -INF , !P5 ;  /* 0xff8000003c3c7808 */ /* 0x000fe40006800000 */
[----:B------:R-:W-:-:S02]  /*2d80*/  FMNMX R11, R57, R12, !PT ;  /* 0x0000000c390b7209 */ /* 0x000fc40007800000 */
[----:B------:R-:W-:Y:S01]  /*2d90*/  ISETP.GE.AND P4, PT, R15, UR6, PT ;  /* 0x000000060f007c0c */ /* 0x000fe2000bf86270 */
[----:B------:R-:W-:Y:S01]  /*2da0*/  ULDC UR6, c[0x0][0x28c] ;  /* 0x0000a30000067ab9 */ /* 0x000fe20000000800 */
[----:B------:R-:W-:Y:S01]  /*2db0*/  IADD3 R15, R10, 0x60, RZ ;  /* 0x000000600a0f7810 */ /* 0x000fe20007ffe0ff */
[----:B------:R-:W3:Y:S01]  /*2dc0*/  LDC R12, c[0x0][0x28c] ;  /* 0x0000a300ff0c7b82 */ /* 0x000ee20000000800 */
[----:B------:R-:W-:Y:S02]  /*2dd0*/  FSEL R62, R62, -INF , !P5 ;  /* 0xff8000003e3e7808 */ /* 0x000fe40006800000 */
[----:B------:R-:W-:Y:S02]  /*2de0*/  FMNMX R13, R59, R14, !PT ;  /* 0x0000000e3b0d7209 */ /* 0x000fe40007800000 */
[----:B------:R-:W-:Y:S02]  /*2df0*/  FSEL R61, R61, -INF , !P6 ;  /* 0xff8000003d3d7808 */ /* 0x000fe40007000000 */
[----:B------:R-:W-:-:S02]  /*2e00*/  FMNMX R14, R60, R11, !PT ;  /* 0x0000000b3c0e7209 */ /* 0x000fc40007800000 */
[----:B------:R-:W-:Y:S01]  /*2e10*/  ISETP.GE.AND P5, PT, R15, UR6, PT ;  /* 0x000000060f007c0c */ /* 0x000fe2000bfa6270 */
[----:B------:R-:W-:Y:S01]  /*2e20*/  ULDC UR6, c[0x0][0x28c] ;  /* 0x0000a30000067ab9 */ /* 0x000fe20000000800 */
[----:B------:R-:W-:Y:S02]  /*2e30*/  IADD3 R15, R10, 0x61, RZ ;  /* 0x000000610a0f7810 */ /* 0x000fe40007ffe0ff */
[----:B------:R-:W-:Y:S02]  /*2e40*/  FSEL R63, R63, -INF , !P6 ;  /* 0xff8000003f3f7808 */ /* 0x000fe40007000000 */
[----:B------:R-:W-:Y:S02]  /*2e50*/  FMNMX R88, R62, R13, !PT ;  /* 0x0000000d3e587209 */ /* 0x000fe40007800000 */
[----:B------:R-:W-:Y:S02]  /*2e60*/  FSEL R64, R64, -INF , !P1 ;  /* 0xff80000040407808 */ /* 0x000fe40004800000 */
[----:B------:R-:W-:-:S02]  /*2e70*/  FMNMX R11, R61, R14, !PT ;  /* 0x0000000e3d0b7209 */ /* 0x000fc40007800000 */
[----:B------:R-:W-:Y:S01]  /*2e80*/  ISETP.GE.AND P6, PT, R15, UR6, PT ;  /* 0x000000060f007c0c */ /* 0x000fe2000bfc6270 */
[----:B------:R-:W-:Y:S01]  /*2e90*/  ULDC UR6, c[0x0][0x28c] ;  /* 0x0000a30000067ab9 */ /* 0x000fe20000000800 */
[----:B------:R-:W-:Y:S02]  /*2ea0*/  FSEL R66, R66, -INF , !P1 ;  /* 0xff80000042427808 */ /* 0x000fe40004800000 */
[----:B------:R-:W-:Y:S02]  /*2eb0*/  FMNMX R13, R63, R88, !PT ;  /* 0x000000583f0d7209 */ /* 0x000fe40007800000 */
[----:B------:R-:W-:Y:S02]  /*2ec0*/  IADD3 R15, R10, 0x68, RZ ;  /* 0x000000680a0f7810 */ /* 0x000fe40007ffe0ff */
[----:B------:R-:W-:Y:S02]  /*2ed0*/  FSEL R65, R65, -INF , !P3 ;  /* 0xff80000041417808 */ /* 0x000fe40005800000 */
[----:B------:R-:W-:-:S02]  /*2ee0*/  FMNMX R14, R64, R11, !PT ;  /* 0x0000000b400e7209 */ /* 0x000fc40007800000 */
[----:B------:R-:W-:Y:S02]  /*2ef0*/  FSEL R67, R67, -INF , !P3 ;  /* 0xff80000043437808 */ /* 0x000fe40005800000 */
[----:B------:R-:W-:Y:S02]  /*2f00*/  FMNMX R88, R66, R13, !PT ;  /* 0x0000000d42587209 */ /* 0x000fe40007800000 */
[----:B------:R-:W-:Y:S01]  /*2f10*/  ISETP.GE.AND P1, PT, R15, UR6, PT ;  /* 0x000000060f007c0c */ /* 0x000fe2000bf26270 */
[----:B------:R-:W-:Y:S01]  /*2f20*/  ULDC UR6, c[0x0][0x28c] ;  /* 0x0000a30000067ab9 */ /* 0x000fe20000000800 */
[----:B------:R-:W-:Y:S02]  /*2f30*/  FSEL R68, R68, -INF , !P2 ;  /* 0xff80000044447808 */ /* 0x000fe40005000000 */
[----:B------:R-:W-:Y:S02]  /*2f40*/  FMNMX R11, R65, R14, !PT ;  /* 0x0000000e410b7209 */ /* 0x000fe40007800000 */
[----:B------:R-:W-:-:S02]  /*2f50*/  IADD3 R15, R10, 0x69, RZ ;  /* 0x000000690a0f7810 */ /* 0x000fc40007ffe0ff */
[----:B------:R-:W-:Y:S02]  /*2f60*/  FSEL R70, R70, -INF , !P2 ;  /* 0xff80000046467808 */ /* 0x000fe40005000000 */
[----:B------:R-:W-:Y:S02]  /*2f70*/  FMNMX R13, R67, R88, !PT ;  /* 0x00000058430d7209 */ /* 0x000fe40007800000 */
[----:B------:R-:W-:Y:S02]  /*2f80*/  FSEL R69, R69, -INF , !P4 ;  /* 0xff80000045457808 */ /* 0x000fe40006000000 */
[----:B------:R-:W-:Y:S02]  /*2f90*/  FMNMX R14, R68, R11, !PT ;  /* 0x0000000b440e7209 */ /* 0x000fe40007800000 */
[----:B------:R-:W-:Y:S01]  /*2fa0*/  ISETP.GE.AND P3, PT, R15, UR6, PT ;  /* 0x000000060f007c0c */ /* 0x000fe2000bf66270 */
[----:B------:R-:W-:Y:S01]  /*2fb0*/  ULDC UR6, c[0x0][0x28c] ;  /* 0x0000a30000067ab9 */ /* 0x000fe20000000800 */
[----:B------:R-:W-:-:S02]  /*2fc0*/  IADD3 R15, R10, 0x70, RZ ;  /* 0x000000700a0f7810 */ /* 0x000fc40007ffe0ff */
[----:B------:R-:W-:Y:S02]  /*2fd0*/  FMNMX R88, R70, R13, !PT ;  /* 0x0000000d46587209 */ /* 0x000fe40007800000 */
[----:B------:R-:W-:Y:S02]  /*2fe0*/  FSEL R72, R72, -INF , !P5 ;  /* 0xff80000048487808 */ /* 0x000fe40006800000 */
[----:B------:R-:W-:Y:S02]  /*2ff0*/  FMNMX R13, R69, R14, !PT ;  /* 0x0000000e450d7209 */ /* 0x000fe40007800000 */
[----:B------:R-:W-:Y:S01]  /*3000*/  ISETP.GE.AND P2, PT, R15, UR6, PT ;  /* 0x000000060f007c0c */ /* 0x000fe2000bf46270 */
[----:B------:R-:W-:Y:S01]  /*3010*/  ULDC UR6, c[0x0][0x28c] ;  /* 0x0000a30000067ab9 */ /* 0x000fe20000000800 */
[C---:B------:R-:W-:Y:S02]  /*3020*/  IADD3 R15, R10.reuse, 0x71, RZ ;  /* 0x000000710a0f7810 */ /* 0x040fe40007ffe0ff */
[----:B------:R-:W-:-:S02]  /*3030*/  IADD3 R11, R10, 0x79, RZ ;  /* 0x000000790a0b7810 */ /* 0x000fc40007ffe0ff */
[----:B------:R-:W-:Y:S02]  /*3040*/  FSEL R73, R73, -INF , !P6 ;  /* 0xff80000049497808 */ /* 0x000fe40007000000 */
[----:B------:R-:W-:Y:S02]  /*3050*/  FMNMX R14, R72, R13, !PT ;  /* 0x0000000d480e7209 */ /* 0x000fe40007800000 */
[----:B------:R-:W-:Y:S02]  /*3060*/  FSEL R71, R71, -INF , !P4 ;  /* 0xff80000047477808 */ /* 0x000fe40006000000 */
[----:B------:R-:W-:Y:S02]  /*3070*/  FSEL R75, R75, -INF , !P6 ;  /* 0xff8000004b4b7808 */ /* 0x000fe40007000000 */
[----:B------:R-:W-:Y:S01]  /*3080*/  ISETP.GE.AND P4, PT, R15, UR6, PT ;  /* 0x000000060f007c0c */ /* 0x000fe2000bf86270 */
[----:B------:R-:W-:Y:S01]  /*3090*/  ULDC UR6, c[0x0][0x28c] ;  /* 0x0000a30000067ab9 */ /* 0x000fe20000000800 */
[----:B---3--:R-:W-:-:S02]  /*30a0*/  ISETP.GE.AND P6, PT, R11, R12, PT ;  /* 0x0000000c0b00720c */ /* 0x008fc40003fc6270 */
[----:B------:R-:W-:Y:S02]  /*30b0*/  IADD3 R15, R10, 0x78, RZ ;  /* 0x000000780a0f7810 */ /* 0x000fe40007ffe0ff */
[----:B------:R-:W-:Y:S02]  /*30c0*/  FSEL R76, R76, -INF , !P1 ;  /* 0xff8000004c4c7808 */ /* 0x000fe40004800000 */
[----:B------:R-:W-:Y:S02]  /*30d0*/  FMNMX R11, R73, R14, !PT ;  /* 0x0000000e490b7209 */ /* 0x000fe40007800000 */
[----:B------:R-:W-:Y:S02]  /*30e0*/  FSEL R74, R74, -INF , !P5 ;  /* 0xff8000004a4a7808 */ /* 0x000fe40006800000 */
[----:B------:R-:W-:Y:S01]  /*30f0*/  ISETP.GE.AND P5, PT, R15, UR6, PT ;  /* 0x000000060f007c0c */ /* 0x000fe2000bfa6270 */
[----:B------:R-:W-:Y:S01]  /*3100*/  ULDC UR6, c[0x0][0x604] ;  /* 0x0001810000067ab9 */ /* 0x000fe20000000800 */
[----:B------:R-:W-:-:S02]  /*3110*/  FSEL R77, R77, -INF , !P3 ;  /* 0xff8000004d4d7808 */ /* 0x000fc40005800000 */
[----:B------:R-:W-:Y:S02]  /*3120*/  FMNMX R14, R76, R11, !PT ;  /* 0x0000000b4c0e7209 */ /* 0x000fe40007800000 */
[----:B------:R-:W-:Y:S02]  /*3130*/  FMNMX R15, R71, R88, !PT ;  /* 0x00000058470f7209 */ /* 0x000fe40007800000 */
[----:B------:R-:W-:Y:S02]  /*3140*/  FSEL R80, R80, -INF , !P2 ;  /* 0xff80000050507808 */ /* 0x000fe40005000000 */
[----:B------:R-:W-:Y:S02]  /*3150*/  FMNMX R11, R77, R14, !PT ;  /* 0x0000000e4d0b7209 */ /* 0x000fe40007800000 */
[----:B------:R-:W-:Y:S02]  /*3160*/  FMNMX R88, R74, R15, !PT ;  /* 0x0000000f4a587209 */ /* 0x000fe40007800000 */
[----:B------:R-:W-:-:S02]  /*3170*/  FSEL R81, R81, -INF , !P4 ;  /* 0xff80000051517808 */ /* 0x000fc40006000000 */
[----:B------:R-:W-:Y:S02]  /*3180*/  FMNMX R14, R80, R11, !PT ;  /* 0x0000000b500e7209 */ /* 0x000fe40007800000 */
[----:B------:R-:W-:Y:S02]  /*3190*/  FSEL R78, R78, -INF , !P1 ;  /* 0xff8000004e4e7808 */ /* 0x000fe40004800000 */
[----:B------:R-:W-:Y:S02]  /*31a0*/  FMNMX R13, R75, R88, !PT ;  /* 0x000000584b0d7209 */ /* 0x000fe40007800000 */
[----:B------:R-:W-:Y:S02]  /*31b0*/  FSEL R84, R84, -INF , !P5 ;  /* 0xff80000054547808 */ /* 0x000fe40006800000 */
[----:B------:R-:W-:Y:S02]  /*31c0*/  FMNMX R11, R81, R14, !PT ;  /* 0x0000000e510b7209 */ /* 0x000fe40007800000 */
[----:B------:R-:W-:-:S02]  /*31d0*/  FSEL R79, R79, -INF , !P3 ;  /* 0xff8000004f4f7808 */ /* 0x000fc40005800000 */
[----:B------:R-:W-:Y:S02]  /*31e0*/  FMNMX R88, R78, R13, !PT ;  /* 0x0000000d4e587209 */ /* 0x000fe40007800000 */
[----:B------:R-:W-:Y:S02]  /*31f0*/  FSEL R85, R85, -INF , !P6 ;  /* 0xff80000055557808 */ /* 0x000fe40007000000 */
[----:B------:R-:W-:Y:S02]  /*3200*/  FMNMX R14, R84, R11, !PT ;  /* 0x0000000b540e7209 */ /* 0x000fe40007800000 */
[----:B------:R-:W-:Y:S02]  /*3210*/  FSEL R82, R82, -INF , !P2 ;  /* 0xff80000052527808 */ /* 0x000fe40005000000 */
[----:B------:R-:W-:Y:S02]  /*3220*/  FMNMX R13, R79, R88, !PT ;  /* 0x000000584f0d7209 */ /* 0x000fe40007800000 */
[----:B------:R-:W-:-:S02]  /*3230*/  FMNMX R14, R85, R14, !PT ;  /* 0x0000000e550e7209 */ /* 0x000fc40007800000 */
[----:B------:R-:W-:Y:S02]  /*3240*/  FSEL R83, R83, -INF , !P4 ;  /* 0xff80000053537808 */ /* 0x000fe40006000000 */
[----:B------:R-:W-:Y:S01]  /*3250*/  FMNMX R88, R82, R13, !PT ;  /* 0x0000000d52587209 */ /* 0x000fe20007800000 */
[----:B------:R-:W3:Y:S01]  /*3260*/  SHFL.BFLY PT, R11, R14, 0x1, 0x1f ;  /* 0x0c201f000e0b7f89 */ /* 0x000ee200000e0000 */
[----:B------:R-:W-:Y:S02]  /*3270*/  FSEL R86, R86, -INF , !P5 ;  /* 0xff80000056567808 */ /* 0x000fe40006800000 */
[----:B------:R-:W-:Y:S02]  /*3280*/  FMNMX R13, R83, R88, !PT ;  /* 0x00000058530d7209 */ /* 0x000fe40007800000 */
[----:B------:R-:W-:Y:S02]  /*3290*/  FSEL R87, R87, -INF , !P6 ;  /* 0xff80000057577808 */ /* 0x000fe40007000000 */
[----:B------:R-:W-:-:S04]  /*32a0*/  FMNMX R88, R86, R13, !PT ;  /* 0x0000000d56587209 */ /* 0x000fc80007800000 */
[----:B------:R-:W-:-:S05]  /*32b0*/  FMNMX R88, R87, R88, !PT ;  /* 0x0000005857587209 */ /* 0x000fca0007800000 */
[----:B------:R-:W4:Y:S01]  /*32c0*/  SHFL.BFLY PT, R13, R88, 0x1, 0x1f ;  /* 0x0c201f00580d7f89 */ /* 0x000f2200000e0000 */
[----:B---3--:R-:W-:-:S05]  /*32d0*/  FMNMX R11, R14, R11, !PT ;  /* 0x0000000b0e0b7209 */ /* 0x008fca0007800000 */
[----:B------:R-:W3:Y:S01]  /*32e0*/  SHFL.BFLY PT, R90, R11, 0x2, 0x1f ;  /* 0x0c401f000b5a7f89 */ /* 0x000ee200000e0000 */
[----:B----4-:R-:W-:-:S05]  /*32f0*/  FMNMX R13, R88, R13, !PT ;  /* 0x0000000d580d7209 */ /* 0x010fca0007800000 */
[----:B------:R-:W4:Y:S01]  /*3300*/  SHFL.BFLY PT, R218, R13, 0x2, 0x1f ;  /* 0x0c401f000dda7f89 */ /* 0x000f2200000e0000 */
[----:B---3--:R-:W-:-:S04]  /*3310*/  FMNMX R219, R11, R90, !PT ;  /* 0x0000005a0bdb7209 */ /* 0x008fc80007800000 */
[----:B------:R-:W-:-:S04]  /*3320*/  FSETP.NEU.AND P1, PT, R219, -INF , PT ;  /* 0xff800000db00780b */ /* 0x000fc80003f2d000 */
[----:B------:R-:W-:-:S05]  /*3330*/  FSEL R11, R219, RZ, P1 ;  /* 0x000000ffdb0b7208 */ /* 0x000fca0000800000 */
[----:B------:R-:W-:Y:S01]  /*3340*/  FMUL R11, R11, UR16 ;  /* 0x000000100b0b7c20 */ /* 0x000fe20008400000 */
[----:B------:R-:W-:Y:S01]  /*3350*/  ULDC UR16, c[0x0][0x604] ;  /* 0x0001810000107ab9 */ /* 0x000fe20000000800 */
[----:B----4-:R-:W-:Y:S02]  /*3360*/  FMNMX R218, R13, R218, !PT ;  /* 0x000000da0dda7209 */ /* 0x010fe40007800000 */
[--C-:B------:R-:W-:Y:S01]  /*3370*/  FFMA R15, R24, UR15, -R11.reuse ;  /* 0x0000000f180f7c23 */ /* 0x100fe2000800080b */
        /* <DEDUP_REMOVED lines=9> */
[----:B------:R-:W-:Y:S01]  /*3410*/  FSETP.NEU.AND P1, PT, R218, -INF , PT ;  /* 0xff800000da00780b */ /* 0x000fe20003f2d000 */
        /* <DEDUP_REMOVED lines=31> */
[----:B------:R-:W-:Y:S01]  /*3610*/  FFMA R159, R85, UR7, -R11 ;  /* 0x00000007559f7c23 */ /* 0x000fe2000800080b */
[----:B------:R-:W-:Y:S01]  /*3620*/  FSEL R11, R218, RZ, P1 ;  /* 0x000000ffda0b7208 */ /* 0x000fe20000800000 */
[----:B------:R-:W-:Y:S01]  /*3630*/  ULDC UR6, c[0x0][0x604] ;  /* 0x0001810000067ab9 */ /* 0x000fe20000000800 */
[----:B------:R-:W-:Y:S01]  /*3640*/  ULDC UR13, c[0x0][0x604] ;  /* 0x00018100000d7ab9 */ /* 0x000fe20000000800 */
[----:B------:R-:W-:Y:S01]  /*3650*/  ULDC UR15, c[0x0][0x604] ;  /* 0x00018100000f7ab9 */ /* 0x000fe20000000800 */
[----:B------:R-:W-:Y:S01]  /*3660*/  FSETP.GEU.AND P6, PT, R15, -126, PT ;  /* 0xc2fc00000f00780b */ /* 0x000fe20003fce000 */
[----:B------:R-:W-:Y:S01]  /*3670*/  FMUL R167, R11, UR6 ;  /* 0x000000060ba77c20 */ /* 0x000fe20008400000 */
[----:B------:R-:W-:Y:S01]  /*3680*/  ULDC UR12, c[0x0][0x604] ;  /* 0x00018100000c7ab9 */ /* 0x000fe20000000800 */
[----:B------:R-:W-:Y:S01]  /*3690*/  ULDC UR11, c[0x0][0x604] ;  /* 0x00018100000b7ab9 */ /* 0x000fe20000000800 */
[----:B------:R-:W-:Y:S01]  /*36a0*/  P2R R24, PR, RZ, 0x40 ;  /* 0x00000040ff187803 */ /* 0x000fe20000000000 */
[--C-:B------:R-:W-:Y:S01]  /*36b0*/  FFMA R11, R26, UR13, -R167.reuse ;  /* 0x0000000d1a0b7c23 */ /* 0x100fe200080008a7 */
[--C-:B------:R-:W-:Y:S01]  /*36c0*/  FFMA R14, R27, UR15, -R167.reuse ;  /* 0x0000000f1b0e7c23 */ /* 0x100fe200080008a7 */
[--C-:B------:R-:W-:Y:S01]  /*36d0*/  FFMA R13, R30, UR12, -R167.reuse ;  /* 0x0000000c1e0d7c23 */ /* 0x100fe200080008a7 */
[--C-:B------:R-:W-:Y:S01]  /*36e0*/  FFMA R31, R31, UR11, -R167.reuse ;  /* 0x0000000b1f1f7c23 */ /* 0x100fe200080008a7 */
[----:B------:R-:W-:Y:S01]  /*36f0*/  FSETP.GEU.AND P3, PT, R25, -126, PT ;  /* 0xc2fc00001900780b */ /* 0x000fe20003f6e000 */
[----:B------:R-:W-:Y:S01]  /*3700*/  ULDC UR10, c[0x0][0x604] ;  /* 0x00018100000a7ab9 */ /* 0x000fe20000000800 */
[----:B------:R-:W-:Y:S01]  /*3710*/  FSETP.GEU.AND P4, PT, R11, -126, PT ;  /* 0xc2fc00000b00780b */ /* 0x000fe20003f8e000 */
[----:B------:R-:W-:Y:S01]  /*3720*/  ULDC UR28, c[0x0][0x604] ;  /* 0x00018100001c7ab9 */ /* 0x000fe20000000800 */
[----:B------:R-:W-:Y:S01]  /*3730*/  FSETP.GEU.AND P5, PT, R14, -126, PT ;  /* 0xc2fc00000e00780b */ /* 0x000fe20003fae000 */
[----:B------:R-:W-:Y:S01]  /*3740*/  @!P6 FMUL R15, R15, 0.5 ;  /* 0x3f0000000f0fe820 */ /* 0x000fe20000400000 */
[----:B------:R-:W3:Y:S01]  /*3750*/  SYNCS.PHASECHK.TRANS64.TRYWAIT P6, [R2+URZ+0x48008], R89 ;  /* 0x04800859020075a7 */ /* 0x000ee200080c017f */
[----:B------:R-:W-:Y:S01]  /*3760*/  FSETP.GEU.AND P1, PT, R13, -126, PT ;  /* 0xc2fc00000d00780b */ /* 0x000fe20003f2e000 */
[----:B------:R-:W-:Y:S01]  /*3770*/  ULDC UR27, c[0x0][0x604] ;  /* 0x00018100001b7ab9 */ /* 0x000fe20000000800 */
[----:B------:R-:W-:Y:S01]  /*3780*/  FSETP.GEU.AND P2, PT, R31, -126, PT ;  /* 0xc2fc00001f00780b */ /* 0x000fe20003f4e000 */
[----:B------:R-:W-:Y:S01]  /*3790*/  ULDC UR9, c[0x0][0x604] ;  /* 0x0001810000097ab9 */ /* 0x000fe20000000800 */
[----:B------:R-:W-:Y:S01]  /*37a0*/  MUFU.EX2 R15, R15 ;  /* 0x0000000f000f7308 */ /* 0x000fe20000000800 */
[----:B------:R-:W-:Y:S01]  /*37b0*/  ULDC UR8, c[0x0][0x604] ;  /* 0x0001810000087ab9 */ /* 0x000fe20000000800 */
[----:B------:R-:W-:Y:S01]  /*37c0*/  @!P3 FMUL R25, R25, 0.5 ;  /* 0x3f0000001919b820 */ /* 0x000fe20000400000 */
[----:B------:R-:W-:Y:S01]  /*37d0*/  ULDC UR7, c[0x0][0x604] ;  /* 0x0001810000077ab9 */ /* 0x000fe20000000800 */
[----:B------:R-:W-:Y:S01]  /*37e0*/  @!P4 FMUL R11, R11, 0.5 ;  /* 0x3f0000000b0bc820 */ /* 0x000fe20000400000 */
[--C-:B------:R-:W-:Y:S01]  /*37f0*/  FFMA R168, R34, UR10, -R167.reuse ;  /* 0x0000000a22a87c23 */ /* 0x100fe200080008a7 */
[----:B------:R-:W-:Y:S01]  /*3800*/  @!P5 FMUL R14, R14, 0.5 ;  /* 0x3f0000000e0ed820 */ /* 0x000fe20000400000 */
[--C-:B------:R-:W-:Y:S01]  /*3810*/  FFMA R169, R35, UR28, -R167.reuse ;  /* 0x0000001c23a97c23 */ /* 0x100fe200080008a7 */
[----:B------:R-:W-:Y:S01]  /*3820*/  MUFU.EX2 R158, R25 ;  /* 0x00000019009e7308 */ /* 0x000fe20000000800 */
[----:B------:R-:W-:Y:S01]  /*3830*/  @!P1 FMUL R13, R13, 0.5 ;  /* 0x3f0000000d0d9820 */ /* 0x000fe20000400000 */
[--C-:B------:R-:W-:Y:S01]  /*3840*/  FFMA R170, R38, UR27, -R167.reuse ;  /* 0x0000001b26aa7c23 */ /* 0x100fe200080008a7 */
[----:B------:R-:W-:Y:S01]  /*3850*/  @!P2 FMUL R31, R31, 0.5 ;  /* 0x3f0000001f1fa820 */ /* 0x000fe20000400000 */
[--C-:B------:R-:W-:Y:S01]  /*3860*/  FFMA R171, R39, UR9, -R167.reuse ;  /* 0x0000000927ab7c23 */ /* 0x100fe200080008a7 */
[--C-:B------:R-:W-:Y:S01]  /*3870*/  FFMA R191, R42, UR8, -R167.reuse ;  /* 0x000000082abf7c23 */ /* 0x100fe200080008a7 */
[----:B------:R-:W-:Y:S01]  /*3880*/  ULDC UR6, c[0x0][0x604] ;  /* 0x0001810000067ab9 */ /* 0x000fe20000000800 */
[----:B------:R-:W-:Y:S01]  /*3890*/  ULDC UR26, c[0x0][0x604] ;  /* 0x00018100001a7ab9 */ /* 0x000fe20000000800 */
[----:B------:R-:W4:Y:S01]  /*38a0*/  MUFU.EX2 R11, R11 ;  /* 0x0000000b000b7308 */ /* 0x000f220000000800 */
[----:B------:R-:W-:Y:S01]  /*38b0*/  ULDC UR25, c[0x0][0x604] ;  /* 0x0001810000197ab9 */ /* 0x000fe20000000800 */
[----:B------:R-:W-:Y:S01]  /*38c0*/  ULDC UR24, c[0x0][0x604] ;  /* 0x0001810000187ab9 */ /* 0x000fe20000000800 */
[----:B------:R-:W-:Y:S01]  /*38d0*/  ULDC UR23, c[0x0][0x604] ;  /* 0x0001810000177ab9 */ /* 0x000fe20000000800 */
[----:B------:R-:W-:Y:S01]  /*38e0*/  ULDC UR22, c[0x0][0x604] ;  /* 0x0001810000167ab9 */ /* 0x000fe20000000800 */
[----:B------:R-:W-:Y:S01]  /*38f0*/  ULDC UR21, c[0x0][0x604] ;  /* 0x0001810000157ab9 */ /* 0x000fe20000000800 */
[----:B------:R-:W-:Y:S01]  /*3900*/  ULDC UR20, c[0x0][0x604] ;  /* 0x0001810000147ab9 */ /* 0x000fe20000000800 */
[----:B------:R-:W-:Y:S01]  /*3910*/  ULDC UR19, c[0x0][0x604] ;  /* 0x0001810000137ab9 */ /* 0x000fe20000000800 */
[----:B------:R-:W5:Y:S01]  /*3920*/  MUFU.EX2 R14, R14 ;  /* 0x0000000e000e7308 */ /* 0x000f620000000800 */
[----:B------:R-:W-:Y:S01]  /*3930*/  ULDC UR18, c[0x0][0x604] ;  /* 0x0001810000127ab9 */ /* 0x000fe20000000800 */
[----:B------:R-:W-:Y:S01]  /*3940*/  ULDC UR17, c[0x0][0x604] ;  /* 0x0001810000117ab9 */ /* 0x000fe20000000800 */
[----:B------:R-:W-:Y:S01]  /*3950*/  ULDC UR16, c[0x0][0x604] ;  /* 0x0001810000107ab9 */ /* 0x000fe20000000800 */
[----:B------:R-:W-:Y:S01]  /*3960*/  ULDC UR15, c[0x0][0x604] ;  /* 0x00018100000f7ab9 */ /* 0x000fe20000000800 */
[----:B------:R-:W-:Y:S01]  /*3970*/  ULDC UR13, c[0x0][0x604] ;  /* 0x00018100000d7ab9 */ /* 0x000fe20000000800 */
[----:B------:R-:W-:Y:S01]  /*3980*/  ULDC UR12, c[0x0][0x604] ;  /* 0x00018100000c7ab9 */ /* 0x000fe20000000800 */
[----:B------:R-:W-:Y:S01]  /*3990*/  ULDC UR11, c[0x0][0x604] ;  /* 0x00018100000b7ab9 */ /* 0x000fe20000000800 */
[----:B------:R-:W1:Y:S01]  /*39a0*/  MUFU.EX2 R13, R13 ;  /* 0x0000000d000d7308 */ /* 0x000e620000000800 */
[----:B----4-:R-:W-:Y:S01]  /*39b0*/  @!P4 FMUL R11, R11, R11 ;  /* 0x0000000b0b0bc220 */ /* 0x010fe20000400000 */
[----:B------:R-:W-:Y:S01]  /*39c0*/  FSETP.GEU.AND P4, PT, R28, -126, PT ;  /* 0xc2fc00001c00780b */ /* 0x000fe20003f8e000 */
[----:B------:R-:W-:Y:S01]  /*39d0*/  ULDC UR10, c[0x0][0x604] ;  /* 0x00018100000a7ab9 */ /* 0x000fe20000000800 */
[----:B------:R-:W-:Y:S01]  /*39e0*/  ULDC UR28, c[0x0][0x604] ;  /* 0x00018100001c7ab9 */ /* 0x000fe20000000800 */
[----:B------:R-:W-:Y:S01]  /*39f0*/  ULDC UR27, c[0x0][0x604] ;  /* 0x00018100001b7ab9 */ /* 0x000fe20000000800 */
[----:B------:R-:W-:Y:S01]  /*3a00*/  ULDC UR9, c[0x0][0x604] ;  /* 0x0001810000097ab9 */ /* 0x000fe20000000800 */
[----:B------:R-:W-:Y:S01]  /*3a10*/  ULDC UR8, c[0x0][0x604] ;  /* 0x0001810000087ab9 */ /* 0x000fe20000000800 */
[----:B------:R4:W1:Y:S01]  /*3a20*/  MUFU.EX2 R156, R31 ;  /* 0x0000001f009c7308 */ /* 0x0008620000000800 */
[----:B-----5:R-:W-:Y:S01]  /*3a30*/  @!P5 FMUL R14, R14, R14 ;  /* 0x0000000e0e0ed220 */ /* 0x020fe20000400000 */
[----:B------:R-:W-:Y:S01]  /*3a40*/  FSETP.GEU.AND P5, PT, R29, -126, PT ;  /* 0xc2fc00001d00780b */ /* 0x000fe20003fae000 */
[--C-:B------:R-:W-:Y:S01]  /*3a50*/  FFMA R190, R43, UR7, -R167.reuse ;  /* 0x000000072bbe7c23 */ /* 0x100fe200080008a7 */
[----:B------:R-:W-:Y:S01]  /*3a60*/  ULDC UR7, c[0x0][0x604] ;  /* 0x0001810000077ab9 */ /* 0x000fe20000000800 */
[--C-:B------:R-:W-:Y:S01]  /*3a70*/  FFMA R189, R46, UR6, -R167.reuse ;  /* 0x000000062ebd7c23 */ /* 0x100fe200080008a7 */
[--C-:B------:R-:W-:Y:S01]  /*3a80*/  FFMA R187, R47, UR26, -R167.reuse ;  /* 0x0000001a2fbb7c23 */ /* 0x100fe200080008a7 */
[----:B------:R-:W-:Y:S01]  /*3a90*/  @!P4 FMUL R28, R28, 0.5 ;  /* 0x3f0000001c1cc820 */ /* 0x000fe20000400000 */
[--C-:B------:R-:W-:Y:S01]  /*3aa0*/  FFMA R200, R50, UR25, -R167.reuse ;  /* 0x0000001932c87c23 */ /* 0x100fe200080008a7 */
[--C-:B------:R-:W-:Y:S01]  /*3ab0*/  FFMA R201, R51, UR24, -R167.reuse ;  /* 0x0000001833c97c23 */ /* 0x100fe200080008a7 */
[--C-:B------:R-:W-:Y:S01]  /*3ac0*/  FFMA R202, R54, UR23, -R167.reuse ;  /* 0x0000001736ca7c23 */ /* 0x100fe200080008a7 */
[----:B------:R4:W1:Y:S01]  /*3ad0*/  MUFU.EX2 R157, R28 ;  /* 0x0000001c009d7308 */ /* 0x0008620000000800 */
[--C-:B------:R-:W-:Y:S01]  /*3ae0*/  FFMA R203, R55, UR22, -R167.reuse ;  /* 0x0000001637cb7c23 */ /* 0x100fe200080008a7 */
        /* <DEDUP_REMOVED lines=18> */
[----:B---34-:R-:W-:Y:S06]  /*3c10*/  @!P6 BRA `(.L_x_23) ;  /* 0x000000c400a4e947 */ /* 0x018fec0003800000 */
.L_x_91:
[----:B------:R-:W-:Y:S01]  /*3c20*/  ISETP.NE.AND P6, PT, R24, RZ, PT ;  /* 0x000000ff1800720c */ /* 0x000fe20003fc5270 */
[----:B-1----:R-:W-:Y:S01]  /*3c30*/  @!P1 FMUL R13, R13, R13 ;  /* 0x0000000d0d0d9220 */ /* 0x002fe20000400000 */
[----:B------:R-:W-:Y:S01]  /*3c40*/  @!P2 FMUL R156, R156, R156 ;  /* 0x0000009c9c9ca220 */ /* 0x000fe20000400000 */
[----:B------:R-:W-:Y:S01]  /*3c50*/  @!P3 FMUL R158, R158, R158 ;  /* 0x0000009e9e9eb220 */ /* 0x000fe20000400000 */
[----:B------:R-:W-:Y:S01]  /*3c60*/  @!P4 FMUL R157, R157, R157 ;  /* 0x0000009d9d9dc220 */ /* 0x000fe20000400000 */
[----:B------:R-:W-:Y:S01]  /*3c70*/  @!P5 FMUL R160, R160, R160 ;  /* 0x000000a0a0a0d220 */ /* 0x000fe20000400000 */
[----:B------:R-:W-:Y:S01]  /*3c80*/  ULOP3.LUT UR30, UR30, 0x4000000, URZ, 0xfc, !UPT ;  /* 0x040000001e1e7892 */ /* 0x000fe2000f8efc3f */
[----:B------:R-:W-:Y:S01]  /*3c90*/  F2FP.F16.F32.PACK_AB R153, R14, R11 ;  /* 0x0000000b0e99723e */ /* 0x000fe200000000ff */
[----:B------:R-:W-:Y:S01]  /*3ca0*/  UMOV UR7, 0x40000040 ;  /* 0x4000004000077882 */ /* 0x000fe20000000000 */
[----:B------:R-:W-:Y:S01]  /*3cb0*/  F2FP.F16.F32.PACK_AB R155, R156, R13 ;  /* 0x0000000d9c9b723e */ /* 0x000fe200000000ff */
[----:B------:R-:W-:Y:S01]  /*3cc0*/  UIADD3 UR6, UR30, 0x1000, URZ ;  /* 0x000010001e067890 */ /* 0x000fe2000fffe03f */
[----:B------:R-:W-:Y:S01]  /*3cd0*/  F2FP.F16.F32.PACK_AB R154, R160, R157 ;  /* 0x0000009da09a723e */ /* 0x000fe200000000ff */
[----:B------:R-:W-:Y:S01]  /*3ce0*/  ULDC UR15, c[0x0][0x604] ;  /* 0x00018100000f7ab9 */ /* 0x000fe20000000800 */
[----:B------:R-:W-:Y:S01]  /*3cf0*/  @!P6 FMUL R15, R15, R15 ;  /* 0x0000000f0f0fe220 */ /* 0x000fe20000400000 */
[----:B------:R-:W-:Y:S01]  /*3d00*/  FSETP.GEU.AND P1, PT, R168, -126, PT ;  /* 0xc2fc0000a800780b */ /* 0x000fe20003f2e000 */
[----:B------:R-:W-:Y:S01]  /*3d10*/  ULDC UR22, c[0x0][0x28c] ;  /* 0x0000a30000167ab9 */ /* 0x000fe20000000800 */
[----:B------:R-:W-:-:S02]  /*3d20*/  FSETP.GEU.AND P6, PT, R169, -126, PT ;  /* 0xc2fc0000a900780b */ /* 0x000fc40003fce000 */
[----:B------:R-:W-:Y:S02]  /*3d30*/  F2FP.F16.F32.PACK_AB R152, R158, R15 ;  /* 0x0000000f9e98723e */ /* 0x000fe400000000ff */
[----:B------:R-:W-:Y:S02]  /*3d40*/  FSETP.GEU.AND P5, PT, R170, -126, PT ;  /* 0xc2fc0000aa00780b */ /* 0x000fe40003fae000 */
[----:B--23--:R-:W-:Y:S01]  /*3d50*/  WARPGROUP.ARRIVE ;  /* 0x00000000000079c5 */ /* 0x00cfe20000000000 */
[----:B------:R-:W-:Y:S02]  /*3d60*/  FSETP.GEU.AND P4, PT, R171, -126, PT ;  /* 0xc2fc0000ab00780b */ /* 0x000fe40003f8e000 */
[----:B------:R-:W-:Y:S02]  /*3d70*/  FSETP.GEU.AND P3, PT, R172, -126, PT ;  /* 0xc2fc0000ac00780b */ /* 0x000fe40003f6e000 */
[----:B------:R-:W-:Y:S01]  /*3d80*/  @!P1 FMUL R168, R168, 0.5 ;  /* 0x3f000000a8a89820 */ /* 0x000fe20000400000 */
[----:B------:R-:W-:Y:S01]  /*3d90*/  HGMMA.64x256x16.F32 R24, R152, gdesc[UR4].tnspB, RZ, !UPT, gsb0 ;  /* 0x43e0000498187df0 */ /* 0x000fe2000c0008ff */
[----:B------:R-:W-:Y:S01]  /*3da0*/  @!P6 FMUL R169, R169, 0.5 ;  /* 0x3f000000a9a9e820 */ /* 0x000fe20000400000 */
[----:B------:R-:W-:Y:S01]  /*3db0*/  FSETP.GEU.AND P2, PT, R186, -126, PT ;  /* 0xc2fc0000ba00780b */ /* 0x000fe20003f4e000 */
[----:B------:R-:W-:Y:S01]  /*3dc0*/  UIADD3 UR6, UR30, 0x1080, URZ ;  /* 0x000010801e067890 */ /* 0x000fe2000fffe03f */
[----:B------:R-:W-:Y:S01]  /*3dd0*/  IADD3 R10, R10, 0x80, RZ ;  /* 0x000000800a0a7810 */ /* 0x000fe20007ffe0ff */
[----:B------:R-:W1:Y:S01]  /*3de0*/  MUFU.EX2 R168, R168 ;  /* 0x000000a800a87308 */ /* 0x000e620000000800 */
[----:B------:R-:W-:Y:S01]  /*3df0*/  @!P5 FMUL R170, R170, 0.5 ;  /* 0x3f000000aaaad820 */ /* 0x000fe20000400000 */
[----:B------:R-:W-:Y:S01]  /*3e00*/  UMOV UR7, 0x40000040 ;  /* 0x4000004000077882 */ /* 0x000fe20000000000 */
[----:B------:R-:W-:Y:S01]  /*3e10*/  @!P4 FMUL R171, R171, 0.5 ;  /* 0x3f000000ababc820 */ /* 0x000fe20000400000 */
[----:B------:R-:W-:Y:S01]  /*3e20*/  LEA.HI.SX32 R17, R17, 0xffffffff, 0x19 ;  /* 0xffffffff11117811 */ /* 0x000fe200078fcaff */
[----:B------:R-:W-:-:S03]  /*3e30*/  @!P3 FMUL R172, R172, 0.5 ;  /* 0x3f000000acacb820 */ /* 0x000fc60000400000 */
[----:B------:R-:W2:Y:S02]  /*3e40*/  MUFU.EX2 R169, R169 ;  /* 0x000000a900a97308 */ /* 0x000ea40000000800 */
[----:B------:R-:W-:-:S06]  /*3e50*/  @!P2 FMUL R186, R186, 0.5 ;  /* 0x3f000000babaa820 */ /* 0x000fcc0000400000 */
[----:B------:R-:W3:Y:S01]  /*3e60*/  MUFU.EX2 R170, R170 ;  /* 0x000000aa00aa7308 */ /* 0x000ee20000000800 */
[----:B-1----:R-:W-:Y:S01]  /*3e70*/  @!P1 FMUL R168, R168, R168 ;  /* 0x000000a8a8a89220 */ /* 0x002fe20000400000 */
[----:B------:R-:W-:-:S06]  /*3e80*/  FSETP.GEU.AND P1, PT, R185, -126, PT ;  /* 0xc2fc0000b900780b */ /* 0x000fcc0003f2e000 */
[----:B------:R-:W1:Y:S01]  /*3e90*/  MUFU.EX2 R171, R171 ;  /* 0x000000ab00ab7308 */ /* 0x000e620000000800 */
[----:B--2---:R-:W-:Y:S01]  /*3ea0*/  @!P6 FMUL R169, R169, R169 ;  /* 0x000000a9a9a9e220 */ /* 0x004fe20000400000 */
[----:B------:R-:W-:-:S05]  /*3eb0*/  FSETP.GEU.AND P6, PT, R184, -126, PT ;  /* 0xc2fc0000b800780b */ /* 0x000fca0003fce000 */
[----:B------:R-:W-:Y:S01]  /*3ec0*/  @!P1 FMUL R185, R185, 0.5 ;  /* 0x3f000000b9b99820 */ /* 0x000fe20000400000 */
[----:B------:R-:W2:Y:S01]  /*3ed0*/  MUFU.EX2 R172, R172 ;  /* 0x000000ac00ac7308 */ /* 0x000ea20000000800 */
[----:B---3--:R-:W-:Y:S01]  /*3ee0*/  @!P5 FMUL R170, R170, R170 ;  /* 0x000000aaaaaad220 */ /* 0x008fe20000400000 */
[----:B------:R-:W-:-:S05]  /*3ef0*/  FSETP.GEU.AND P5, PT, R189, -126, PT ;  /* 0xc2fc0000bd00780b */ /* 0x000fca0003fae000 */
[----:B------:R-:W-:Y:S01]  /*3f00*/  @!P6 FMUL R184, R184, 0.5 ;  /* 0x3f000000b8b8e820 */ /* 0x000fe20000400000 */
[----:B------:R-:W3:Y:S01]  /*3f10*/  MUFU.EX2 R173, R186 ;  /* 0x000000ba00ad7308 */ /* 0x000ee20000000800 */
[----:B-1----:R-:W-:Y:S01]  /*3f20*/  @!P4 FMUL R171, R171, R171 ;  /* 0x000000abababc220 */ /* 0x002fe20000400000 */
[----:B------:R-:W-:-:S05]  /*3f30*/  FSETP.GEU.AND P4, PT, R187, -126, PT ;  /* 0xc2fc0000bb00780b */ /* 0x000fca0003f8e000 */
[----:B------:R-:W-:Y:S01]  /*3f40*/  @!P5 FMUL R189, R189, 0.5 ;  /* 0x3f000000bdbdd820 */ /* 0x000fe20000400000 */
        /* <DEDUP_REMOVED lines=66> */
[----:B------:R-:W-:-:S03]  /*4370*/  FSETP.GEU.AND P5, PT, R197, -126, PT ;  /* 0xc2fc0000c500780b */ /* 0x000fc60003fae000 */
[----:B------:R-:W-:Y:S02]  /*4380*/  FADD R13, R13, R232 ;  /* 0x000000e80d0d7221 */ /* 0x000fe40000000000 */
        /* <DEDUP_REMOVED lines=16> */
[----:B------:R-:W-:-:S03]  /*4490*/  FSETP.GEU.AND P3, PT, R195, -126, PT ;  /* 0xc2fc0000c300780b */ /* 0x000fc60003f6e000 */
[----:B------:R-:W-:Y:S02]  /*44a0*/  FADD R15, R15, R236 ;  /* 0x000000ec0f0f7221 */ /* 0x000fe40000000000 */
[----:B------:R-:W-:Y:S01]  /*44b0*/  @!P4 FMUL R196, R196, 0.5 ;  /* 0x3f000000c4c4c820 */ /* 0x000fe20000400000 */
[----:B------:R-:W1:Y:S01]  /*44c0*/  MUFU.EX2 R207, R230 ;  /* 0x000000e600cf7308 */ /* 0x000e620000000800 */
[----:B--2---:R-:W-:Y:S01]  /*44d0*/  @!P2 FMUL R213, R213, R213 ;  /* 0x000000d5d5d5a220 */ /* 0x004fe20000400000 */
[----:B------:R-:W-:-:S03]  /*44e0*/  FSETP.GEU.AND P2, PT, R194, -126, PT ;  /* 0xc2fc0000c200780b */ /* 0x000fc60003f4e000 */
[----:B------:R-:W-:Y:S02]  /*44f0*/  FADD R158, R158, R213 ;  /* 0x000000d59e9e7221 */ /* 0x000fe40000000000 */
        /* <DEDUP_REMOVED lines=21> */
[----:B------:R-:W-:Y:S02]  /*4650*/  WARPGROUP.DEPBAR.LE gsb0, 0x0 ;  /* 0x00008000000079c5 */ /* 0x000fe40000010000 */
[----:B------:R-:W-:Y:S01]  /*4660*/  F2FP.F16.F32.PACK_AB R153, R169, R168 ;  /* 0x000000a8a999723e */ /* 0x000fe200000000ff */
[----:B--2---:R-:W-:Y:S01]  /*4670*/  @!P1 FMUL R230, R230, R230 ;  /* 0x000000e6e6e69220 */ /* 0x004fe20000400000 */
[----:B------:R-:W-:Y:S01]  /*4680*/  F2FP.F16.F32.PACK_AB R155, R171, R170 ;  /* 0x000000aaab9b723e */ /* 0x000fe200000000ff */
[----:B------:R-:W-:Y:S01]  /*4690*/  FADD R170, R170, R197 ;  /* 0x000000c5aaaa7221 */ /* 0x000fe20000000000 */
[----:B------:R-:W-:Y:S01]  /*46a0*/  F2FP.F16.F32.PACK_AB R152, R173, R172 ;  /* 0x000000acad98723e */ /* 0x000fe200000000ff */
[----:B------:R-:W-:Y:S01]  /*46b0*/  @!P3 FMUL R179, R179, 0.5 ;  /* 0x3f000000b3b3b820 */ /* 0x000fe20000400000 */
[----:B------:R-:W-:Y:S01]  /*46c0*/  F2FP.F16.F32.PACK_AB R154, R175, R174 ;  /* 0x000000aeaf9a723e */ /* 0x000fe200000000ff */
[----:B---3--:R-:W-:Y:S01]  /*46d0*/  @!P6 FMUL R231, R231, R231 ;  /* 0x000000e7e7e7e220 */ /* 0x008fe20000400000 */
[----:B------:R-:W-:Y:S01]  /*46e0*/  FSETP.GEU.AND P1, PT, R208, -126, PT ;  /* 0xc2fc0000d000780b */ /* 0x000fe20003f2e000 */
[----:B------:R-:W-:Y:S01]  /*46f0*/  FADD R172, R172, R195 ;  /* 0x000000c3acac7221 */ /* 0x000fe20000000000 */
[----:B------:R-:W-:Y:S01]  /*4700*/  WARPGROUP.ARRIVE ;  /* 0x00000000000079c5 */ /* 0x000fe20000000000 */
[----:B------:R-:W-:Y:S01]  /*4710*/  FSETP.GEU.AND P6, PT, R209, -126, PT ;  /* 0xc2fc0000d100780b */ /* 0x000fe20003fce000 */
[----:B------:R-:W1:Y:S01]  /*4720*/  MUFU.EX2 R179, R179 ;  /* 0x000000b300b37308 */ /* 0x000e620000000800 */
[----:B------:R-:W-:Y:S01]  /*4730*/  FADD R11, R11, R230 ;  /* 0x000000e60b0b7221 */ /* 0x000fe20000000000 */
[----:B------:R-:W-:Y:S01]  /*4740*/  FADD R14, R14, R231 ;  /* 0x000000e70e0e7221 */ /* 0x000fe20000000000 */
[----:B------:R-:W-:Y:S01]  /*4750*/  FADD R171, R171, R196 ;  /* 0x000000c4abab7221 */ /* 0x000fe20000000000 */
[----:B------:R-:W-:Y:S01]  /*4760*/  HGMMA.64x256x16.F32 R24, R152, gdesc[UR4].tnspB, R24, gsb0 ;  /* 0x43e0000498187df0 */ /* 0x000fe20008000818 */
[----:B------:R-:W-:Y:S01]  /*4770*/  UIADD3 UR6, UR30, 0x1100, URZ ;  /* 0x000011001e067890 */ /* 0x000fe2000fffe03f */
[----:B------:R-:W-:-:S03]  /*4780*/  UMOV UR7, 0x40000040 ;  /* 0x4000004000077882 */ /* 0x000fc60000000000 */
[----:B------:R-:W-:-:S03]  /*4790*/  @!P1 FMUL R208, R208, 0.5 ;  /* 0x3f000000d0d09820 */ /* 0x000fc60000400000 */
[----:B------:R-:W-:Y:S01]  /*47a0*/  @!P6 FMUL R209, R209, 0.5 ;  /* 0x3f000000d1d1e820 */ /* 0x000fe20000400000 */
[----:B------:R-:W2:Y:S01]  /*47b0*/  MUFU.EX2 R214, R208 ;  /* 0x000000d000d67308 */ /* 0x000ea20000000800 */
[----:B-1----:R-:W-:Y:S01]  /*47c0*/  @!P3 FMUL R179, R179, R179 ;  /* 0x000000b3b3b3b220 */ /* 0x002fe20000400000 */
[----:B------:R-:W-:-:S06]  /*47d0*/  FSETP.GEU.AND P3, PT, R163, -126, PT ;  /* 0xc2fc0000a300780b */ /* 0x000fcc0003f6e000 */
[----:B------:R-:W1:Y:S08]  /*47e0*/  MUFU.EX2 R215, R209 ;  /* 0x000000d100d77308 */ /* 0x000e700000000800 */
[----:B------:R-:W3:Y:S01]  /*47f0*/  MUFU.EX2 R208, R194 ;  /* 0x000000c200d07308 */ /* 0x000ee20000000800 */
[----:B--2---:R-:W-:Y:S01]  /*4800*/  @!P1 FMUL R214, R214, R214 ;  /* 0x000000d6d6d69220 */ /* 0x004fe20000400000 */
[----:B------:R-:W-:Y:S01]  /*4810*/  FSETP.GEU.AND P1, PT, R199, -126, PT ;  /* 0xc2fc0000c700780b */ /* 0x000fe20003f2e000 */
[----:B------:R-:W-:-:S02]  /*4820*/  @!P3 FMUL R163, R163, 0.5 ;  /* 0x3f000000a3a3b820 */ /* 0x000fc40000400000 */
[----:B------:R-:W-:-:S03]  /*4830*/  FADD R157, R157, R214 ;  /* 0x000000d69d9d7221 */ /* 0x000fc60000000000 */
[----:B------:R-:W2:Y:S01]  /*4840*/  MUFU.EX2 R194, R180 ;  /* 0x000000b400c27308 */ /* 0x000ea20000000800 */
[----:B-1----:R-:W-:Y:S01]  /*4850*/  @!P6 FMUL R215, R215, R215 ;  /* 0x000000d7d7d7e220 */ /* 0x002fe20000400000 */
[----:B------:R-:W-:-:S03]  /*4860*/  FSETP.GEU.AND P6, PT, R198, -126, PT ;  /* 0xc2fc0000c600780b */ /* 0x000fc60003fce000 */
[----:B------:R-:W-:Y:S02]  /*4870*/  FADD R160, R160, R215 ;  /* 0x000000d7a0a07221 */ /* 0x000fe40000000000 */
[----:B------:R-:W-:Y:S01]  /*4880*/  @!P1 FMUL R199, R199, 0.5 ;  /* 0x3f000000c7c79820 */ /* 0x000fe20000400000 */
[----:B------:R-:W1:Y:S01]  /*4890*/  MUFU.EX2 R163, R163 ;  /* 0x000000a300a37308 */ /* 0x000e620000000800 */
[----:B---3--:R-:W-:Y:S01]  /*48a0*/  @!P2 FMUL R208, R208, R208 ;  /* 0x000000d0d0d0a220 */ /* 0x008fe20000400000 */
[----:B------:R-:W-:-:S03]  /*48b0*/  FSETP.GEU.AND P2, PT, R178, -126, PT ;  /* 0xc2fc0000b200780b */ /* 0x000fc60003f4e000 */
[----:B------:R-:W-:Y:S02]  /*48c0*/  FADD R173, R173, R208 ;  /* 0x000000d0adad7221 */ /* 0x000fe40000000000 */
[----:B------:R-:W-:Y:S01]  /*48d0*/  @!P6 FMUL R198, R198, 0.5 ;  /* 0x3f000000c6c6e820 */ /* 0x000fe20000400000 */
[----:B------:R-:W3:Y:S01]  /*48e0*/  MUFU.EX2 R199, R199 ;  /* 0x000000c700c77308 */ /* 0x000ee20000000800 */
[----:B--2---:R-:W-:Y:S01]  /*48f0*/  @!P4 FMUL R194, R194, R194 ;  /* 0x000000c2c2c2c220 */ /* 0x004fe20000400000 */
[----:B------:R-:W-:-:S05]  /*4900*/  FSETP.GEU.AND P4, PT, R167, -126, PT ;  /* 0xc2fc0000a700780b */ /* 0x000fca0003f8e000 */
[----:B------:R-:W-:Y:S01]  /*4910*/  @!P2 FMUL R178, R178, 0.5 ;  /* 0x3f000000b2b2a820 */ /* 0x000fe20000400000 */
[----:B------:R-:W2:Y:S01]  /*4920*/  MUFU.EX2 R198, R198 ;  /* 0x000000c600c67308 */ /* 0x000ea20000000800 */
[----:B-1----:R-:W-:-:S06]  /*4930*/  @!P3 FMUL R163, R163, R163 ;  /* 0x000000a3a3a3b220 */ /* 0x002fcc0000400000 */
[----:B------:R-:W-:Y:S01]  /*4940*/  @!P4 FMUL R167, R167, 0.5 ;  /* 0x3f000000a7a7c820 */ /* 0x000fe20000400000 */
[----:B---3--:R-:W-:Y:S01]  /*4950*/  @!P1 FMUL R199, R199, R199 ;  /* 0x000000c7c7c79220 */ /* 0x008fe20000400000 */
[----:B------:R-:W-:-:S03]  /*4960*/  FSETP.GEU.AND P1, PT, R193, -126, PT ;  /* 0xc2fc0000c100780b */ /* 0x000fc60003f2e000 */
[----:B------:R-:W-:Y:S01]  /*4970*/  FADD R168, R168, R199 ;  /* 0x000000c7a8a87221 */ /* 0x000fe20000000000 */
[----:B--2---:R-:W-:Y:S01]  /*4980*/  @!P6 FMUL R198, R198, R198 ;  /* 0x000000c6c6c6e220 */ /* 0x004fe20000400000 */
[----:B------:R-:W-:-:S03]  /*4990*/  FSETP.GEU.AND P6, PT, R192, -126, PT ;  /* 0xc2fc0000c000780b */ /* 0x000fc60003fce000 */
[----:B------:R-:W-:-:S05]  /*49a0*/  FADD R169, R169, R198 ;  /* 0x000000c6a9a97221 */ /* 0x000fca0000000000 */
[----:B------:R-:W-:-:S04]  /*49b0*/  @!P1 FMUL R193, R193, 0.5 ;  /* 0x3f000000c1c19820 */ /* 0x000fc80000400000 */
[----:B------:R-:W1:Y:S01]  /*49c0*/  MUFU.EX2 R209, R193 ;  /* 0x000000c100d17308 */ /* 0x000e620000000800 */
[----:B------:R-:W-:-:S07]  /*49d0*/  @!P6 FMUL R192, R192, 0.5 ;  /* 0x3f000000c0c0e820 */ /* 0x000fce0000400000 */
[----:B------:R-:W2:Y:S08]  /*49e0*/  MUFU.EX2 R210, R192 ;  /* 0x000000c000d27308 */ /* 0x000eb00000000800 */
[----:B------:R-:W3:Y:S01]  /*49f0*/  MUFU.EX2 R193, R181 ;  /* 0x000000b500c17308 */ /* 0x000ee20000000800 */
[----:B-1----:R-:W-:Y:S01]  /*4a00*/  @!P1 FMUL R209, R209, R209 ;  /* 0x000000d1d1d19220 */ /* 0x002fe20000400000 */
[----:B------:R-:W-:-:S03]  /*4a10*/  FSETP.GEU.AND P1, PT, R183, -126, PT ;  /* 0xc2fc0000b700780b */ /* 0x000fc60003f2e000 */
[----:B------:R-:W-:Y:S01]  /*4a20*/  FADD R174, R174, R209 ;  /* 0x000000d1aeae7221 */ /* 0x000fe20000000000 */
[----:B--2---:R-:W-:Y:S01]  /*4a30*/  @!P6 FMUL R210, R210, R210 ;  /* 0x000000d2d2d2e220 */ /* 0x004fe20000400000 */
[----:B------:R-:W-:-:S03]  /*4a40*/  FSETP.GEU.AND P6, PT, R182, -126, PT ;  /* 0xc2fc0000b600780b */ /* 0x000fc60003fce000 */
[----:B------:R-:W-:-:S05]  /*4a50*/  FADD R175, R175, R210 ;  /* 0x000000d2afaf7221 */ /* 0x000fca0000000000 */
[----:B------:R-:W-:Y:S01]  /*4a60*/  @!P1 FMUL R183, R183, 0.5 ;  /* 0x3f000000b7b79820 */ /* 0x000fe20000400000 */
[----:B---3--:R-:W-:Y:S01]  /*4a70*/  @!P5 FMUL R193, R193, R193 ;  /* 0x000000c1c1c1d220 */ /* 0x008fe20000400000 */
[----:B------:R-:W-:-:S04]  /*4a80*/  FSETP.GEU.AND P5, PT, R166, -126, PT ;  /* 0xc2fc0000a600780b */ /* 0x000fc80003fae000 */
[----:B------:R-:W1:Y:S01]  /*4a90*/  MUFU.EX2 R183, R183 ;  /* 0x000000b700b77308 */ /* 0x000e620000000800 */
[----:B------:R-:W-:-:S07]  /*4aa0*/  @!P6 FMUL R182, R182, 0.5 ;  /* 0x3f000000b6b6e820 */ /* 0x000fce0000400000 */
[----:B------:R-:W2:Y:S01]  /*4ab0*/  MUFU.EX2 R192, R182 ;  /* 0x000000b600c07308 */ /* 0x000ea20000000800 */
[----:B------:R-:W-:-:S07]  /*4ac0*/  @!P5 FMUL R166, R166, 0.5 ;  /* 0x3f000000a6a6d820 */ /* 0x000fce0000400000 */
        /* <DEDUP_REMOVED lines=12> */
[----:B-1----:R-:W-:-:S06]  /*4b90*/  @!P5 FMUL R211, R211, R211 ;  /* 0x000000d3d3d3d220 */ /* 0x002fcc0000400000 */
[----:B------:R-:W-:Y:S01]  /*4ba0*/  @!P2 FMUL R162, R162, 0.5 ;  /* 0x3f000000a2a2a820 */ /* 0x000fe20000400000 */
[----:B------:R-:W1:Y:S01]  /*4bb0*/  MUFU.EX2 R180, R176 ;  /* 0x000000b000b47308 */ /* 0x000e620000000800 */
[----:B--2---:R-:W-:-:S07]  /*4bc0*/  @!P4 FMUL R178, R178, R178 ;  /* 0x000000b2b2b2c220 */ /* 0x004fce0000400000 */
[----:B------:R-:W2:Y:S01]  /*4bd0*/  MUFU.EX2 R166, R162 ;  /* 0x000000a200a67308 */ /* 0x000ea20000000800 */
[----:B---3--:R-:W-:Y:S01]  /*4be0*/  @!P1 FMUL R181, R181, R181 ;  /* 0x000000b5b5b59220 */ /* 0x008fe20000400000 */
[----:B------:R-:W-:Y:S01]  /*4bf0*/  FSETP.GEU.AND P1, PT, R164, -126, PT ;  /* 0xc2fc0000a400780b */ /* 0x000fe20003f2e000 */
[----:B-1----:R-:W-:Y:S01]  /*4c00*/  @!P6 FMUL R180, R180, R180 ;  /* 0x000000b4b4b4e220 */ /* 0x002fe20000400000 */
[----:B------:R-:W-:-:S11]  /*4c10*/  FSETP.GEU.AND P6, PT, R165, -126, PT ;  /* 0xc2fc0000a500780b */ /* 0x000fd60003fce000 */
[----:B------:R-:W-:Y:S01]  /*4c20*/  @!P1 FMUL R164, R164, 0.5 ;  /* 0x3f000000a4a49820 */ /* 0x000fe20000400000 */
[----:B--2---:R-:W-:-:S03]  /*4c30*/  @!P2 FMUL R166, R166, R166 ;  /* 0x000000a6a6a6a220 */ /* 0x004fc60000400000 */
[----:B------:R-:W1:Y:S01]  /*4c40*/  MUFU.EX2 R177, R164 ;  /* 0x000000a400b17308 */ /* 0x000e620000000800 */
[----:B------:R-:W-:-:S07]  /*4c50*/  @!P6 FMUL R165, R165, 0.5 ;  /* 0x3f000000a5a5e820 */ /* 0x000fce0000400000 */
[----:B------:R-:W2:Y:S01]  /*4c60*/  MUFU.EX2 R176, R165 ;  /* 0x000000a500b07308 */ /* 0x000ea20000000800 */
[----:B-1----:R-:W-:Y:S01]  /*4c70*/  @!P1 FMUL R177, R177, R177 ;  /* 0x000000b1b1b19220 */ /* 0x002fe20000400000 */
[----:B------:R-:W-:Y:S01]  /*4c80*/  FSETP.GEU.AND P1, PT, R161, -126, PT ;  /* 0xc2fc0000a100780b */ /* 0x000fe20003f2e000 */
[----:B--2---:R-:W-:Y:S01]  /*4c90*/  @!P6 FMUL R176, R176, R176 ;  /* 0x000000b0b0b0e220 */ /* 0x004fe20000400000 */
[----:B------:R-:W-:-:S11]  /*4ca0*/  FSETP.GEU.AND P6, PT, R159, -126, PT ;  /* 0xc2fc00009f00780b */ /* 0x000fd60003fce000 */
[----:B------:R-:W-:-:S04]  /*4cb0*/  @!P1 FMUL R161, R161, 0.5 ;  /* 0x3f000000a1a19820 */ /* 0x000fc80000400000 */
[----:B------:R-:W1:Y:S01]  /*4cc0*/  MUFU.EX2 R165, R161 ;  /* 0x000000a100a57308 */ /* 0x000e620000000800 */
[----:B------:R-:W-:-:S07]  /*4cd0*/  @!P6 FMUL R159, R159, 0.5 ;  /* 0x3f0000009f9fe820 */ /* 0x000fce0000400000 */
[----:B------:R-:W2:Y:S01]  /*4ce0*/  MUFU.EX2 R164, R159 ;  /* 0x0000009f00a47308 */ /* 0x000ea20000000800 */
[----:B-1----:R-:W-:Y:S01]  /*4cf0*/  @!P1 FMUL R165, R165, R165 ;  /* 0x000000a5a5a59220 */ /* 0x002fe20000400000 */
[----:B------:R-:W-:Y:S01]  /*4d00*/  ISETP.GE.AND P1, PT, R12, 0x101, PT ;  /* 0x000001010c00780c */ /* 0x000fe20003f26270 */
[----:B--2---:R-:W-:Y:S01]  /*4d10*/  @!P6 FMUL R164, R164, R164 ;  /* 0x000000a4a4a4e220 */ /* 0x004fe20000400000 */
[----:B------:R-:W-:Y:S02]  /*4d20*/  WARPGROUP.DEPBAR.LE gsb0, 0x0 ;  /* 0x00008000000079c5 */ /* 0x000fe40000010000 */
[----:B------:R-:W-:Y:S01]  /*4d30*/  F2FP.F16.F32.PACK_AB R153, R185, R184 ;  /* 0x000000b8b999723e */ /* 0x000fe200000000ff */
[----:B------:R-:W-:Y:S01]  /*4d40*/  FADD R184, R184, R183 ;  /* 0x000000b7b8b87221 */ /* 0x000fe20000000000 */
[----:B------:R-:W-:Y:S01]  /*4d50*/  F2FP.F16.F32.PACK_AB R155, R187, R186 ;  /* 0x000000babb9b723e */ /* 0x000fe200000000ff */
[----:B------:R-:W-:Y:S01]  /*4d60*/  FADD R185, R185, R192 ;  /* 0x000000c0b9b97221 */ /* 0x000fe20000000000 */
[----:B------:R-:W-:Y:S01]  /*4d70*/  F2FP.F16.F32.PACK_AB R152, R189, R188 ;  /* 0x000000bcbd98723e */ /* 0x000fe200000000ff */
[----:B------:R-:W-:Y:S01]  /*4d80*/  FADD R188, R188, R179 ;  /* 0x000000b3bcbc7221 */ /* 0x000fe20000000000 */
[----:B------:R-:W-:Y:S01]  /*4d90*/  F2FP.F16.F32.PACK_AB R154, R191, R190 ;  /* 0x000000bebf9a723e */ /* 0x000fe200000000ff */
[----:B------:R-:W-:Y:S01]  /*4da0*/  FADD R189, R189, R182 ;  /* 0x000000b6bdbd7221 */ /* 0x000fe20000000000 */
[----:B------:R-:W-:Y:S01]  /*4db0*/  FADD R190, R190, R181 ;  /* 0x000000b5bebe7221 */ /* 0x000fe20000000000 */
[----:B------:R-:W-:Y:S01]  /*4dc0*/  FADD R191, R191, R180 ;  /* 0x000000b4bfbf7221 */ /* 0x000fe20000000000 */
[----:B------:R-:W-:Y:S01]  /*4dd0*/  WARPGROUP.ARRIVE ;  /* 0x00000000000079c5 */ /* 0x000fe20000000000 */
[----:B------:R-:W-:Y:S01]  /*4de0*/  FADD R186, R186, R193 ;  /* 0x000000c1baba7221 */ /* 0x000fe20000000000 */
[----:B------:R-:W-:Y:S01]  /*4df0*/  FADD R187, R187, R194 ;  /* 0x000000c2bbbb7221 */ /* 0x000fe20000000000 */
[----:B------:R-:W-:Y:S01]  /*4e00*/  FADD R15, R15, R188 ;  /* 0x000000bc0f0f7221 */ /* 0x000fe20000000000 */
[----:B------:R-:W-:Y:S01]  /*4e10*/  FADD R158, R158, R189 ;  /* 0x000000bd9e9e7221 */ /* 0x000fe20000000000 */
[----:B------:R-:W-:Y:S01]  /*4e20*/  FADD R157, R157, R190 ;  /* 0x000000be9d9d7221 */ /* 0x000fe20000000000 */
[----:B------:R-:W-:Y:S01]  /*4e30*/  HGMMA.64x256x16.F32 R24, R152, gdesc[UR4].tnspB, R24, gsb0 ;  /* 0x43e0000498187df0 */ /* 0x000fe20008000818 */
[----:B------:R-:W-:Y:S01]  /*4e40*/  UIADD3 UR6, UR30, 0x1180, URZ ;  /* 0x000011801e067890 */ /* 0x000fe2000fffe03f */
[----:B------:R-:W-:Y:S01]  /*4e50*/  FADD R160, R160, R191 ;  /* 0x000000bfa0a07221 */ /* 0x000fe20000000000 */
[----:B------:R-:W-:Y:S01]  /*4e60*/  UMOV UR7, 0x40000040 ;  /* 0x4000004000077882 */ /* 0x000fe20000000000 */
[----:B------:R-:W-:Y:S01]  /*4e70*/  FADD R184, R11, R184 ;  /* 0x000000b80bb87221 */ /* 0x000fe20000000000 */
[----:B------:R-:W-:Y:S01]  /*4e80*/  FADD R14, R14, R185 ;  /* 0x000000b90e0e7221 */ /* 0x000fe20000000000 */
[----:B------:R-:W-:Y:S01]  /*4e90*/  FADD R13, R13, R186 ;  /* 0x000000ba0d0d7221 */ /* 0x000fe20000000000 */
[----:B------:R-:W-:Y:S01]  /*4ea0*/  FADD R156, R156, R187 ;  /* 0x000000bb9c9c7221 */ /* 0x000fe20000000000 */
[----:B------:R-:W-:Y:S01]  /*4eb0*/  IADD3 R11, R2, 0x48020, RZ ;  /* 0x00048020020b7810 */ /* 0x000fe20007ffe0ff */
[----:B------:R-:W-:-:S02]  /*4ec0*/  WARPGROUP.DEPBAR.LE gsb0, 0x0 ;  /* 0x00008000000079c5 */ /* 0x000fc40000010000 */
[----:B------:R-:W-:Y:S02]  /*4ed0*/  F2FP.F16.F32.PACK_AB R153, R201, R200 ;  /* 0x000000c8c999723e */ /* 0x000fe400000000ff */
[----:B------:R-:W-:Y:S02]  /*4ee0*/  F2FP.F16.F32.PACK_AB R155, R203, R202 ;  /* 0x000000cacb9b723e */ /* 0x000fe400000000ff */
[----:B------:R-:W-:Y:S02]  /*4ef0*/  F2FP.F16.F32.PACK_AB R152, R205, R204 ;  /* 0x000000cccd98723e */ /* 0x000fe400000000ff */
[----:B------:R-:W-:-:S04]  /*4f00*/  F2FP.F16.F32.PACK_AB R154, R207, R206 ;  /* 0x000000cecf9a723e */ /* 0x000fc800000000ff */
[----:B------:R-:W-:-:S07]  /*4f10*/  WARPGROUP.ARRIVE ;  /* 0x00000000000079c5 */ /* 0x000fce0000000000 */
[----:B------:R-:W-:Y:S01]  /*4f20*/  HGMMA.64x256x16.F32 R24, R152, gdesc[UR4].tnspB, R24, gsb0 ;  /* 0x43e0000498187df0 */ /* 0x000fe20008000818 */
[----:B------:R-:W-:Y:S01]  /*4f30*/  UIADD3 UR6, UR30, 0x1200, URZ ;  /* 0x000012001e067890 */ /* 0x000fe2000fffe03f */
[----:B------:R-:W-:Y:S01]  /*4f40*/  UMOV UR7, 0x40000040 ;  /* 0x4000004000077882 */ /* 0x000fe20000000000 */
[----:B------:R-:W-:Y:S02]  /*4f50*/  WARPGROUP.DEPBAR.LE gsb0, 0x0 ;  /* 0x00008000000079c5 */ /* 0x000fe40000010000 */
[----:B------:R-:W-:Y:S02]  /*4f60*/  F2FP.F16.F32.PACK_AB R153, R231, R230 ;  /* 0x000000e6e799723e */ /* 0x000fe400000000ff */
[----:B------:R-:W-:Y:S02]  /*4f70*/  F2FP.F16.F32.PACK_AB R155, R233, R232 ;  /* 0x000000e8e99b723e */ /* 0x000fe400000000ff */
[----:B------:R-:W-:Y:S02]  /*4f80*/  F2FP.F16.F32.PACK_AB R152, R213, R236 ;  /* 0x000000ecd598723e */ /* 0x000fe400000000ff */
[----:B------:R-:W-:-:S04]  /*4f90*/  F2FP.F16.F32.PACK_AB R154, R215, R214 ;  /* 0x000000d6d79a723e */ /* 0x000fc800000000ff */
[----:B------:R-:W-:-:S13]  /*4fa0*/  WARPGROUP.ARRIVE ;  /* 0x00000000000079c5 */ /* 0x000fda0000000000 */
        /* <DEDUP_REMOVED lines=37> */
[----:B------:R-:W-:-:S08]  /*5200*/  FADD R174, R174, R165 ;  /* 0x000000a5aeae7221 */ /* 0x000fd00000000000 */
[----:B------:R-:W-:Y:S01]  /*5210*/  HGMMA.64x256x16.F32 R24, R152, gdesc[UR4].tnspB, R24, gsb0 ;  /* 0x43e0000498187df0 */ /* 0x000fe20008000818 */
[----:B------:R-:W-:Y:S01]  /*5220*/  FADD R175, R175, R164 ;  /* 0x000000a4afaf7221 */ /* 0x000fe20000000000 */
        /* <DEDUP_REMOVED lines=15> */
[----:B------:R-:W-:-:S02]  /*5320*/  FADD R171, R14, R171 ;  /* 0x000000ab0eab7221 */ /* 0x000fc40000000000 */
[----:B------:R-:W-:Y:S01]  /*5330*/  FADD R13, R15, R158 ;  /* 0x0000009e0f0d7221 */ /* 0x000fe20000000000 */
[----:B------:R-:W-:Y:S01]  /*5340*/  MOV R15, 0x2 ;  /* 0x00000002000f7802 */ /* 0x000fe20000000f00 */
[----:B------:R-:W-:Y:S01]  /*5350*/  FADD R12, R170, R171 ;  /* 0x000000abaa0c7221 */ /* 0x000fe20000000000 */
[----:B------:R-:W-:Y:S02]  /*5360*/  WARPGROUP.DEPBAR.LE gsb0, 0x0 ;  /* 0x00008000000079c5 */ /* 0x000fe40000010000 */
[----:B------:R-:W-:-:S04]  /*5370*/  PRMT R152, RZ, 0x654, R11 ;  /* 0x00000654ff987816 */ /* 0x000fc8000000000b */
[----:B------:R1:W-:Y:S01]  /*5380*/  SYNCS.ARRIVE.TRANS64.RED.A1T0 RZ, [R152+URZ], RZ ;  /* 0x000000ff98ff79a7 */ /* 0x0003e2000810043f */
[----:B------:R-:W-:Y:S05]  /*5390*/  @!P1 BRA `(.L_x_24) ;  /* 0x0000003800f89947 */ /* 0x000fea0003800000 */
[----:B------:R-:W-:Y:S01]  /*53a0*/  MOV R231, R219 ;  /* 0x000000db00e77202 */ /* 0x000fe20000000f00 */
[----:B------:R-:W-:Y:S01]  /*53b0*/  IMAD.MOV.U32 R3, RZ, RZ, RZ ;  /* 0x000000ffff037224 */ /* 0x000fe200078e00ff */
[----:B------:R-:W-:Y:S01]  /*53c0*/  MOV R233, R218 ;  /* 0x000000da00e97202 */ /* 0x000fe20000000f00 */
[----:B------:R-:W-:Y:S01]  /*53d0*/  ULDC.64 UR38, c[0x0][0x198] ;  /* 0x0000660000267ab9 */ /* 0x000fe20000000a00 */
[----:B------:R-:W-:Y:S01]  /*53e0*/  MOV R15, 0x2 ;  /* 0x00000002000f7802 */ /* 0x000fe20000000f00 */
[----:B------:R-:W-:Y:S01]  /*53f0*/  ULDC UR23, c[0x0][0x604] ;  /* 0x0001810000177ab9 */ /* 0x000fe20000000800 */
[----:B------:R-:W-:-:S07]  /*5400*/  MOV R6, 0x1 ;  /* 0x0000000100067802 */ /* 0x000fce0000000f00 */
.L_x_36:
[----:B------:R-:W-:Y:S01]  /*5410*/  LEA R153, R15, R2, 0x3 ;  /* 0x000000020f997211 */ /* 0x000fe200078e18ff */
[----:B------:R-:W-:Y:S05]  /*5420*/  YIELD ;  /* 0x0000000000007946 */ /* 0x000fea0003800000 */
[----:B------:R-:W-:Y:S02]  /*5430*/  SHF.L.U32 R14, R3, 0x1f, RZ ;  /* 0x0000001f030e7819 */ /* 0x000fe400000006ff */
[C---:B------:R-:W-:Y:S02]  /*5440*/  ISETP.GT.AND P1, PT, R17.reuse, 0x2, PT ;  /* 0x000000021100780c */ /* 0x040fe40003f24270 */
[----:B------:R-:W2:Y:S01]  /*5450*/  SYNCS.PHASECHK.TRANS64.TRYWAIT P2, [R153+URZ+0x48000], R14 ;  /* 0x0480000e990075a7 */ /* 0x000ea2000804017f */
[----:B------:R-:W-:Y:S01]  /*5460*/  IADD3 R17, R17, -0x1, RZ ;  /* 0xffffffff11117810 */ /* 0x000fe20007ffe0ff */
[----:B--2---:R-:W-:Y:S09]  /*5470*/  @!P2 BRA `(.L_x_25) ;  /* 0x000000ac00a0a947 */ /* 0x004ff20003800000 */
.L_x_92:
[----:B------:R-:W-:Y:S05]  /*5480*/  WARPSYNC.ALL ;  /* 0x0000000000007948 */ /* 0x000fea0003800000 */
[----:B------:R-:W-:Y:S01]  /*5490*/  R2UR UR6, R15 ;  /* 0x000000000f0672ca */ /* 0x000fe200000e0000 */
[----:B-12---:R-:W-:Y:S01]  /*54a0*/  WARPGROUP.ARRIVE ;  /* 0x00000000000079c5 */ /* 0x006fe20000000000 */
[----:B------:R-:W-:Y:S01]  /*54b0*/  R2UR UR32, R234 ;  /* 0x00000000ea2072ca */ /* 0x000fe200000e0000 */
[----:B------:R-:W-:Y:S01]  /*54c0*/  UMOV UR35, 0x40000040 ;  /* 0x4000004000237882 */ /* 0x000fe20000000000 */
        /* <DEDUP_REMOVED lines=9> */
[----:B------:R-:W-:Y:S01]  /*5560*/  ULEA UR6, UR6, UR14, 0xc ;  /* 0x0000000e06067291 */ /* 0x000fe2000f8e603f */
[----:B------:R-:W-:Y:S01]  /*5570*/  R2UR UR8, R224 ;  /* 0x00000000e00872ca */ /* 0x000fe200000e0000 */
[----:B------:R-:W-:Y:S01]  /*5580*/  UMOV UR59, 0x40000040 ;  /* 0x40000040003b7882 */ /* 0x000fe20000000000 */
[----:B------:R-:W-:Y:S01]  /*5590*/  R2UR UR9, R225 ;  /* 0x00000000e10972ca */ /* 0x000fe200000e0000 */
[----:B------:R-:W-:Y:S01]  /*55a0*/  UIADD3 UR7, UR6, 0x2, URZ ;  /* 0x0000000206077890 */ /* 0x000fe2000fffe03f */
[----:B------:R-:W-:Y:S01]  /*55b0*/  R2UR UR28, R222 ;  /* 0x00000000de1c72ca */ /* 0x000fe200000e0000 */
[----:B------:R-:W-:Y:S01]  /*55c0*/  UIADD3 UR58, UR6, 0x804, URZ ;  /* 0x00000804063a7890 */ /* 0x000fe2000fffe03f */
[----:B------:R-:W-:Y:S01]  /*55d0*/  R2UR UR29, R223 ;  /* 0x00000000df1d72ca */ /* 0x000fe200000e0000 */
[----:B------:R-:W-:Y:S01]  /*55e0*/  UMOV UR34, UR6 ;  /* 0x0000000600227c82 */ /* 0x000fe20008000000 */
[----:B------:R-:W-:Y:S01]  /*55f0*/  MOV R14, UR30 ;  /* 0x0000001e000e7c02 */ /* 0x000fe20008000f00 */
[----:B------:R-:W-:Y:S01]  /*5600*/  HGMMA.64x128x16.F32 R152, gdesc[UR32], RZ, !UPT, gsb0 ;  /* 0x01e00000209879f0 */ /* 0x000fe2000c0008ff */
[----:B------:R-:W-:Y:S01]  /*5610*/  UMOV UR26, UR7 ;  /* 0x00000007001a7c82 */ /* 0x000fe20008000000 */
[----:B------:R-:W-:Y:S01]  /*5620*/  UIADD3 UR7, UR6, 0x4, URZ ;  /* 0x0000000406077890 */ /* 0x000fe2000fffe03f */
[----:B------:R-:W-:Y:S01]  /*5630*/  R2UR UR20, R220 ;  /* 0x00000000dc1472ca */ /* 0x000fe200000e0000 */
[----:B------:R-:W-:Y:S01]  /*5640*/  UMOV UR35, 0x40000040 ;  /* 0x4000004000237882 */ /* 0x000fe20000000000 */
[----:B------:R-:W-:Y:S01]  /*5650*/  R2UR UR21, R221 ;  /* 0x00000000dd1572ca */ /* 0x000fe200000e0000 */
[----:B------:R-:W-:Y:S01]  /*5660*/  UIADD3 UR54, UR6, 0x806, URZ ;  /* 0x0000080606367890 */ /* 0x000fe2000fffe03f */
[----:B------:R-:W-:Y:S01]  /*5670*/  MOV R218, UR23 ;  /* 0x0000001700da7c02 */ /* 0x000fe20008000f00 */
[----:B------:R-:W-:Y:S01]  /*5680*/  UMOV UR23, 0x40000040 ;  /* 0x4000004000177882 */ /* 0x000fe20000000000 */
[----:B------:R-:W-:Y:S01]  /*5690*/  UMOV UR18, UR7 ;  /* 0x0000000700127c82 */ /* 0x000fe20008000000 */
[----:B------:R-:W-:Y:S01]  /*56a0*/  UIADD3 UR7, UR6, 0x6, URZ ;  /* 0x0000000606077890 */ /* 0x000fe2000fffe03f */
[----:B------:R-:W-:Y:S01]  /*56b0*/  MOV R219, UR22 ;  /* 0x0000001600db7c02 */ /* 0x000fe20008000f00 */
[----:B------:R-:W-:Y:S01]  /*56c0*/  UMOV UR55, 0x40000040 ;  /* 0x4000004000377882 */ /* 0x000fe20000000000 */
[----:B------:R-:W-:Y:S01]  /*56d0*/  R2UR UR32, R216 ;  /* 0x00000000d82072ca */ /* 0x000fe200000e0000 */
[----:B------:R-:W-:Y:S01]  /*56e0*/  UIADD3 UR50, UR6, 0xc00, URZ ;  /* 0x00000c0006327890 */ /* 0x000fe2000fffe03f */
[----:B------:R-:W-:Y:S01]  /*56f0*/  R2UR UR33, R217 ;  /* 0x00000000d92172ca */ /* 0x000fe200000e0000 */
[----:B------:R-:W-:Y:S01]  /*5700*/  UMOV UR51, 0x40000040 ;  /* 0x4000004000337882 */ /* 0x000fe20000000000 */
[----:B------:R-:W-:Y:S01]  /*5710*/  UMOV UR10, UR7 ;  /* 0x00000007000a7c82 */ /* 0x000fe20008000000 */
[----:B------:R-:W-:Y:S01]  /*5720*/  UIADD3 UR7, UR6, 0x400, URZ ;  /* 0x0000040006077890 */ /* 0x000fe2000fffe03f */
[----:B------:R-:W-:Y:S01]  /*5730*/  ISETP.NE.AND P2, PT, R9, RZ, PT ;  /* 0x000000ff0900720c */ /* 0x000fe20003f45270 */
[----:B------:R-:W-:Y:S01]  /*5740*/  UIADD3 UR46, UR6, 0xc02, URZ ;  /* 0x00000c02062e7890 */ /* 0x000fe2000fffe03f */
[----:B------:R-:W-:Y:S01]  /*5750*/  UMOV UR47, 0x40000040 ;  /* 0x40000040002f7882 */ /* 0x000fe20000000000 */
[----:B------:R-:W-:-:S03]  /*5760*/  UIADD3 UR42, UR6, 0xc04, URZ ;  /* 0x00000c04062a7890 */ /* 0x000fc6000fffe03f */
[----:B------:R-:W-:Y:S01]  /*5770*/  UMOV UR30, UR7 ;  /* 0x00000007001e7c82 */ /* 0x000fe20008000000 */
[----:B------:R-:W-:Y:S01]  /*5780*/  UIADD3 UR7, UR6, 0x402, URZ ;  /* 0x0000040206077890 */ /* 0x000fe2000fffe03f */
[----:B------:R-:W-:-:S06]  /*5790*/  UMOV UR43, 0x40000040 ;  /* 0x40000040002b7882 */ /* 0x000fcc0000000000 */
[----:B------:R-:W-:Y:S01]  /*57a0*/  UMOV UR22, UR7 ;  /* 0x0000000700167c82 */ /* 0x000fe20008000000 */
[----:B------:R-:W-:-:S07]  /*57b0*/  UIADD3 UR7, UR6, 0x404, URZ ;  /* 0x0000040406077890 */ /* 0x000fce000fffe03f */
[----:B------:R-:W-:Y:S01]  /*57c0*/  UMOV UR34, UR7 ;  /* 0x0000000700227c82 */ /* 0x000fe20008000000 */
[----:B------:R-:W-:Y:S01]  /*57d0*/  UIADD3 UR7, UR6, 0x406, URZ ;  /* 0x0000040606077890 */ /* 0x000fe2000fffe03f */
[----:B------:R-:W-:Y:S02]  /*57e0*/  WARPGROUP.DEPBAR.LE gsb0, 0x0 ;  /* 0x00008000000079c5 */ /* 0x000fe40000010000 */
[----:B------:R-:W-:-:S06]  /*57f0*/  WARPGROUP.ARRIVE ;  /* 0x00000000000079c5 */ /* 0x000fcc0000000000 */
[----:B------:R-:W-:Y:S01]  /*5800*/  HGMMA.64x128x16.F32 R152, gdesc[UR24], R152, gsb0 ;  /* 0x01e00000189879f0 */ /* 0x000fe20008000898 */
[----:B------:R-:W-:Y:S01]  /*5810*/  R2UR UR24, R22 ;  /* 0x00000000161872ca */ /* 0x000fe200000e0000 */
[----:B------:R-:W-:Y:S01]  /*5820*/  UMOV UR26, UR7 ;  /* 0x00000007001a7c82 */ /* 0x000fe20008000000 */
[----:B------:R-:W-:Y:S01]  /*5830*/  R2UR UR25, R23 ;  /* 0x00000000171972ca */ /* 0x000fe200000e0000 */
[----:B------:R-:W-:Y:S01]  /*5840*/  UMOV UR27, 0x40000040 ;  /* 0x40000040001b7882 */ /* 0x000fe20000000000 */
        /* <DEDUP_REMOVED lines=8> */
[----:B------:R-:W-:Y:S02]  /*58d0*/  UIADD3 UR7, UR6, 0x802, URZ ;  /* 0x0000080206077890 */ /* 0x000fe4000fffe03f */
        /* <DEDUP_REMOVED lines=8> */
[----:B------:R-:W-:Y:S01]  /*5960*/  UMOV UR7, 0x40000040 ;  /* 0x4000004000077882 */ /* 0x000fe20000000000 */
[----:B------:R-:W-:Y:S02]  /*5970*/  WARPGROUP.DEPBAR.LE gsb0, 0x0 ;  /* 0x00008000000079c5 */ /* 0x000fe40000010000 */
[----:B------:R-:W-:-:S06]  /*5980*/  WARPGROUP.ARRIVE ;  /* 0x00000000000079c5 */ /* 0x000fcc0000000000 */
[----:B------:R-:W-:Y:S01]  /*5990*/  HGMMA.64x128x16.F32 R152, gdesc[UR28], R152, gsb0 ;  /* 0x01e000001c9879f0 */ /* 0x000fe20008000898 */
[----:B------:R-:W-:Y:S02]  /*59a0*/  R2UR UR30, R14 ;  /* 0x000000000e1e72ca */ /* 0x000fe400000e0000 */
[----:B------:R-:W-:Y:S02]  /*59b0*/  WARPGROUP.DEPBAR.LE gsb0, 0x0 ;  /* 0x00008000000079c5 */ /* 0x000fe40000010000 */
[----:B------:R-:W-:-:S07]  /*59c0*/  WARPGROUP.ARRIVE ;  /* 0x00000000000079c5 */ /* 0x000fce0000000000 */
[----:B------:R-:W-:Y:S01]  /*59d0*/  HGMMA.64x128x16.F32 R152, gdesc[UR20], R152, gsb0 ;  /* 0x01e00000149879f0 */ /* 0x000fe20008000898 */
[----:B------:R-:W-:Y:S02]  /*59e0*/  R2UR UR23, R218 ;  /* 0x00000000da1772ca */ /* 0x000fe400000e0000 */
[----:B------:R-:W-:Y:S01]  /*59f0*/  R2UR UR22, R219 ;  /* 0x00000000db1672ca */ /* 0x000fe200000e0000 */
        /* <DEDUP_REMOVED lines=31> */
[----:B------:R-:W-:Y:S05]  /*5bf0*/  @P2 BRA `(.L_x_26) ;  /* 0x0000000000d82947 */ /* 0x000fea0003800000 */
[----:B------:R-:W-:-:S13]  /*5c00*/  ISETP.LT.OR P3, PT, R7, 0x1, !P0 ;  /* 0x000000010700780c */ /* 0x000fda0004761670 */
[----:B------:R-:W-:Y:S05]  /*5c10*/  @P3 BRA `(.L_x_27) ;  /* 0x0000000000cc3947 */ /* 0x000fea0003800000 */
[----:B------:R-:W-:Y:S02]  /*5c20*/  LEA R14, R5, R2, 0x3 ;  /* 0x00000002050e7211 */ /* 0x000fe400078e18ff */
[----:B------:R-:W-:Y:S02]  /*5c30*/  SHF.L.U32 R219, R4, 0x1f, RZ ;  /* 0x0000001f04db7819 */ /* 0x000fe400000006ff */
[----:B------:R-:W-:Y:S02]  /*5c40*/  ISETP.NE.AND P4, PT, R0, RZ, PT ;  /* 0x000000ff0000720c */ /* 0x000fe40003f85270 */
[----:B------:R-:W1:Y:S02]  /*5c50*/  SYNCS.PHASECHK.TRANS64.TRYWAIT P3, [R14+URZ+0x48020], R219 ;  /* 0x048020db0e0075a7 */ /* 0x000e64000806017f */
[----:B-1----:R-:W-:Y:S09]  /*5c60*/  @!P3 BRA `(.L_x_28) ;  /* 0x000000a400b8b947 */ /* 0x002ff20003800000 */
.L_x_93:
[----:B------:R-:W-:Y:S05]  /*5c70*/  @P4 BRA `(.L_x_29) ;  /* 0x0000000000144947 */ /* 0x000fea0003800000 */
[----:B------:R-:W-:Y:S02]  /*5c80*/  LOP3.LUT P3, RZ, R16, 0x1f, RZ, 0xc0, !PT ;  /* 0x0000001f10ff7812 */ /* 0x000fe4000786c0ff */
[----:B-1----:R-:W-:-:S04]  /*5c90*/  MOV R219, 0x10000 ;  /* 0x0001000000db7802 */ /* 0x002fc80000000f00 */
[----:B------:R2:W-:Y:S07]  /*5ca0*/  SYNCS.ARRIVE.TRANS64 RZ, [R14+URZ+0x48000], R219 ;  /* 0x048000db0eff79a7 */ /* 0x0005ee000800003f */
[----:B------:R-:W-:Y:S05]  /*5cb0*/  @!P3 BRA `(.L_x_29) ;  /* 0x000000000004b947 */ /* 0x000fea0003800000 */
[----:B------:R-:W-:Y:S01]  /*5cc0*/  BPT.TRAP 0x1 ;  /* 0x000000040000795c */ /* 0x000fe20000300000 */
.L_x_29:
[C---:B------:R-:W-:Y:S01]  /*5cd0*/  LEA R218, R5.reuse, R2, 0x10 ;  /* 0x0000000205da7211 */ /* 0x040fe200078e80ff */
[----:B------:R-:W-:Y:S01]  /*5ce0*/  UIADD3 UR42, UP0, UR38, 0x1f0, URZ ;  /* 0x000001f0262a7890 */ /* 0x000fe2000ff1e03f */
[----:B------:R-:W-:Y:S01]  /*5cf0*/  R2UR UR35, R8 ;  /* 0x00000000082372ca */ /* 0x000fe200000e0000 */
[----:B------:R-:W-:Y:S01]  /*5d00*/  UMOV UR6, 0x0 ;  /* 0x0000000000067882 */ /* 0x000fe20000000000 */
[----:B------:R-:W-:Y:S01]  /*5d10*/  R2UR UR33, R14 ;  /* 0x000000000e2172ca */ /* 0x000fe200000e0000 */
[----:B------:R-:W-:Y:S01]  /*5d20*/  UIADD3.X UR43, URZ, UR39, URZ, UP0, !UPT ;  /* 0x000000273f2b7290 */ /* 0x000fe200087fe43f */
[----:B------:R-:W-:Y:S01]  /*5d30*/  R2UR UR8, R218 ;  /* 0x00000000da0872ca */ /* 0x000fe200000e0000 */
[----:B------:R-:W-:Y:S01]  /*5d40*/  UMOV UR7, 0x10000000 ;  /* 0x1000000000077882 */ /* 0x000fe20000000000 */
[----:B------:R-:W-:Y:S01]  /*5d50*/  UMOV UR34, URZ ;  /* 0x0000003f00227c82 */ /* 0x000fe20008000000 */
[----:B------:R-:W-:Y:S01]  /*5d60*/  UMOV UR26, 0x40 ;  /* 0x00000040001a7882 */ /* 0x000fe20000000000 */
[----:B------:R-:W-:Y:S01]  /*5d70*/  UMOV UR28, UR36 ;  /* 0x00000024001c7c82 */ /* 0x000fe20008000000 */
[----:B------:R-:W-:Y:S01]  /*5d80*/  UMOV UR29, UR37 ;  /* 0x00000025001d7c82 */ /* 0x000fe20008000000 */
[----:B------:R-:W-:Y:S01]  /*5d90*/  UMOV UR18, 0x80 ;  /* 0x0000008000127882 */ /* 0x000fe20000000000 */
[----:B------:R-:W-:Y:S01]  /*5da0*/  UMOV UR20, UR36 ;  /* 0x0000002400147c82 */ /* 0x000fe20008000000 */
[----:B------:R-:W-:Y:S01]  /*5db0*/  UMOV UR21, UR37 ;  /* 0x0000002500157c82 */ /* 0x000fe20008000000 */
[----:B------:R-:W-:Y:S01]  /*5dc0*/  USHF.L.U32 UR35, UR35, 0x7, URZ ;  /* 0x0000000723237899 */ /* 0x000fe2000800063f */
[----:B------:R-:W-:Y:S01]  /*5dd0*/  IADD3 R5, R5, 0x1, RZ ;  /* 0x0000000105057810 */ /* 0x000fe20007ffe0ff */
[----:B------:R-:W-:-:S02]  /*5de0*/  UIADD3 UR33, UR33, 0x48000, URZ ;  /* 0x0004800021217890 */ /* 0x000fc4000fffe03f */
[----:B------:R-:W-:Y:S01]  /*5df0*/  UIADD3 UR32, UR8, 0x8000, URZ ;  /* 0x0000800008207890 */ /* 0x000fe2000fffe03f */
[C---:B------:R-:W-:Y:S01]  /*5e00*/  ISETP.NE.AND P3, PT, R5.reuse, 0x4, PT ;  /* 0x000000040500780c */ /* 0x040fe20003f65270 */
[----:B------:R-:W-:Y:S02]  /*5e10*/  UIADD3 UR24, UR8, 0xc000, URZ ;  /* 0x0000c00008187890 */ /* 0x000fe4000fffe03f */
[----:B------:R-:W-:Y:S01]  /*5e20*/  UIADD3 UR16, UR8, 0x10000, URZ ;  /* 0x0001000008107890 */ /* 0x000fe2000fffe03f */
[----:B-12---:R-:W-:Y:S01]  /*5e30*/  SEL R219, RZ, 0x1, P3 ;  /* 0x00000001ffdb7807 */ /* 0x006fe20001800000 */
[----:B------:R-:W-:Y:S01]  /*5e40*/  UIADD3 UR8, UR8, 0x14000, URZ ;  /* 0x0001400008087890 */ /* 0x000fe2000fffe03f */
[----:B------:R-:W-:Y:S01]  /*5e50*/  SEL R5, R5, RZ, P3 ;  /* 0x000000ff05057207 */ /* 0x000fe20001800000 */
        /* <DEDUP_REMOVED lines=8> */
[----:B------:R-:W-:Y:S01]  /*5ee0*/  UMOV UR9, UR33 ;  /* 0x0000002100097c82 */ /* 0x000fe20008000000 */
[----:B------:R-:W-:Y:S01]  /*5ef0*/  UMOV UR11, UR35 ;  /* 0x00000023000b7c82 */ /* 0x000fe20008000000 */
[----:B------:R1:W-:Y:S01]  /*5f00*/  UTMALDG.4D [UR24], [UR42], desc[UR6] ;  /* 0x000006182a0075b4 */ /* 0x0003e20008019000 */
[----:B------:R-:W-:Y:S01]  /*5f10*/  LOP3.LUT R4, R4, R219, RZ, 0x3c, !PT ;  /* 0x000000db04047212 */ /* 0x000fe200078e3cff */
[----:B------:R1:W-:Y:S01]  /*5f20*/  UTMALDG.4D [UR16], [UR42], desc[UR6] ;  /* 0x000006102a0075b4 */ /* 0x0003e20008019000 */
[----:B------:R1:W-:Y:S02]  /*5f30*/  UTMALDG.4D [UR8], [UR42], desc[UR6] ;  /* 0x000006082a0075b4 */ /* 0x0003e40008019000 */
[----:B-1----:R-:W-:-:S03]  /*5f40*/  NOP ;  /* 0x0000000000007918 */ /* 0x002fc60000000000 */
.L_x_27:
[----:B------:R-:W-:-:S07]  /*5f50*/  IADD3 R7, R7, -0x1, RZ ;  /* 0xffffffff07077810 */ /* 0x000fce0007ffe0ff */
.L_x_26:
[----:B------:R-:W-:Y:S01]  /*5f60*/  IADD3 R15, R15, 0x1, RZ ;  /* 0x000000010f0f7810 */ /* 0x000fe20007ffe0ff */
[----:B------:R-:W-:Y:S05]  /*5f70*/  WARPSYNC.ALL ;  /* 0x0000000000007948 */ /* 0x000fea0003800000 */
[----:B------:R-:W-:-:S04]  /*5f80*/  ISETP.NE.AND P3, PT, R15, 0x4, PT ;  /* 0x000000040f00780c */ /* 0x000fc80003f65270 */
[----:B------:R-:W-:Y:S02]  /*5f90*/  SEL R14, RZ, 0x1, P3 ;  /* 0x00000001ff0e7807 */ /* 0x000fe40001800000 */
[----:B------:R-:W-:Y:S02]  /*5fa0*/  SEL R15, R15, RZ, P3 ;  /* 0x000000ff0f0f7207 */ /* 0x000fe40001800000 */
[----:B------:R-:W-:Y:S02]  /*5fb0*/  LOP3.LUT R3, R3, R14, RZ, 0x3c, !PT ;  /* 0x0000000e03037212 */ /* 0x000fe400078e3cff */
        /* <DEDUP_REMOVED lines=59> */
[----:B------:R-:W-:Y:S02]  /*6370*/  LEA R236, R6, R11, 0x3 ;  /* 0x0000000b06ec7211 */ /* 0x000fe400078e18ff */
[----:B------:R-:W-:Y:S02]  /*6380*/  FMNMX R14, R212, R219, !PT ;  /* 0x000000dbd40e7209 */ /* 0x000fe40007800000 */
[----:B------:R-:W-:Y:S02]  /*6390*/  FMNMX R219, R211, R218, !PT ;  /* 0x000000dad3db7209 */ /* 0x000fe40007800000 */
[----:B------:R-:W-:-:S02]  /*63a0*/  FMNMX R14, R213, R14, !PT ;  /* 0x0000000ed50e7209 */ /* 0x000fc40007800000 */
[----:B------:R-:W-:Y:S02]  /*63b0*/  FMNMX R218, R214, R219, !PT ;  /* 0x000000dbd6da7209 */ /* 0x000fe40007800000 */
[----:B------:R-:W-:Y:S01]  /*63c0*/  PRMT R236, RZ, 0x654, R236 ;  /* 0x00000654ffec7816 */ /* 0x000fe200000000ec */
[----:B------:R-:W1:Y:S01]  /*63d0*/  SHFL.BFLY PT, R219, R14, 0x1, 0x1f ;  /* 0x0c201f000edb7f89 */ /* 0x000e6200000e0000 */
[----:B------:R-:W-:Y:S02]  /*63e0*/  FMNMX R230, R215, R218, !PT ;  /* 0x000000dad7e67209 */ /* 0x000fe40007800000 */
[----:B------:R-:W-:Y:S01]  /*63f0*/  LEA R239, R15, R2, 0x3 ;  /* 0x000000020fef7211 */ /* 0x000fe200078e18ff */
[----:B------:R2:W-:Y:S01]  /*6400*/  SYNCS.ARRIVE.TRANS64.RED.A1T0 RZ, [R236+URZ], RZ ;  /* 0x000000ffecff79a7 */ /* 0x0005e2000810043f */
[----:B------:R-:W-:Y:S01]  /*6410*/  SHF.L.U32 R238, R3, 0x1f, RZ ;  /* 0x0000001f03ee7819 */ /* 0x000fe200000006ff */
[----:B------:R-:W3:Y:S03]  /*6420*/  SHFL.BFLY PT, R237, R230, 0x1, 0x1f ;  /* 0x0c201f00e6ed7f89 */ /* 0x000ee600000e0000 */
[----:B------:R-:W4:Y:S01]  /*6430*/  SYNCS.PHASECHK.TRANS64.TRYWAIT P5, [R239+URZ+0x48000], R238 ;  /* 0x048000eeef0075a7 */ /* 0x000f2200080a017f */
[----:B-1----:R-:W-:-:S05]  /*6440*/  FMNMX R232, R14, R219, !PT ;  /* 0x000000db0ee87209 */ /* 0x002fca0007800000 */
[----:B------:R-:W1:Y:S01]  /*6450*/  SHFL.BFLY PT, R219, R232, 0x2, 0x1f ;  /* 0x0c401f00e8db7f89 */ /* 0x000e6200000e0000 */
[----:B---3--:R-:W-:-:S05]  /*6460*/  FMNMX R237, R230, R237, !PT ;  /* 0x000000ede6ed7209 */ /* 0x008fca0007800000 */
[----:B------:R-:W3:Y:S01]  /*6470*/  SHFL.BFLY PT, R218, R237, 0x2, 0x1f ;  /* 0x0c401f00edda7f89 */ /* 0x000ee200000e0000 */
[----:B-1----:R-:W-:-:S04]  /*6480*/  FMNMX R219, R232, R219, !PT ;  /* 0x000000dbe8db7209 */ /* 0x002fc80007800000 */
[----:B------:R-:W-:Y:S02]  /*6490*/  FSETP.NEU.AND P3, PT, R219, -INF , PT ;  /* 0xff800000db00780b */ /* 0x000fe40003f6d000 */
[----:B---3--:R-:W-:Y:S02]  /*64a0*/  FMNMX R218, R237, R218, !PT ;  /* 0x000000daedda7209 */ /* 0x008fe40007800000 */
[----:B------:R-:W-:Y:S02]  /*64b0*/  FSEL R240, R219, RZ, P3 ;  /* 0x000000ffdbf07208 */ /* 0x000fe40001800000 */
[----:B------:R-:W-:-:S03]  /*64c0*/  FSETP.NEU.AND P3, PT, R218, -INF , PT ;  /* 0xff800000da00780b */ /* 0x000fc60003f6d000 */
[----:B------:R-:W-:Y:S01]  /*64d0*/  FADD R14, -R240, R231 ;  /* 0x000000e7f00e7221 */ /* 0x000fe20000000100 */
[----:B------:R-:W-:-:S03]  /*64e0*/  FSEL R232, R218, RZ, P3 ;  /* 0x000000ffdae87208 */ /* 0x000fc60001800000 */
[----:B------:R-:W-:Y:S02]  /*64f0*/  FMUL R14, R14, UR23 ;  /* 0x000000170e0e7c20 */ /* 0x000fe40008400000 */
[C---:B------:R-:W-:Y:S01]  /*6500*/  FADD R230, -R232.reuse, R233 ;  /* 0x000000e9e8e67221 */ /* 0x040fe20000000100 */
[----:B------:R-:W-:Y:S02]  /*6510*/  FMUL R232, R232, UR23 ;  /* 0x00000017e8e87c20 */ /* 0x000fe40008400000 */
[----:B------:R-:W-:Y:S01]  /*6520*/  FSETP.GEU.AND P4, PT, R14, -126, PT ;  /* 0xc2fc00000e00780b */ /* 0x000fe20003f8e000 */
[----:B------:R-:W-:Y:S01]  /*6530*/  FMUL R230, R230, UR23 ;  /* 0x00000017e6e67c20 */ /* 0x000fe20008400000 */
[--C-:B------:R-:W-:Y:S01]  /*6540*/  FFMA R154, R154, UR23, -R232.reuse ;  /* 0x000000179a9a7c23 */ /* 0x100fe200080008e8 */
[----:B------:R-:W-:-:S03]  /*6550*/  FFMA R155, R155, UR23, -R232 ;  /* 0x000000179b9b7c23 */ /* 0x000fc600080008e8 */
[----:B------:R-:W-:Y:S02]  /*6560*/  FSETP.GEU.AND P3, PT, R230, -126, PT ;  /* 0xc2fc0000e600780b */ /* 0x000fe40003f6e000 */
[----:B------:R-:W-:-:S05]  /*6570*/  FSETP.GEU.AND P6, PT, R154, -126, PT ;  /* 0xc2fc00009a00780b */ /* 0x000fca0003fce000 */
[----:B------:R-:W-:-:S06]  /*6580*/  @!P4 FMUL R14, R14, 0.5 ;  /* 0x3f0000000e0ec820 */ /* 0x000fcc0000400000 */
[----:B------:R-:W-:Y:S01]  /*6590*/  @!P3 FMUL R230, R230, 0.5 ;  /* 0x3f000000e6e6b820 */ /* 0x000fe20000400000 */
[----:B------:R-:W1:Y:S08]  /*65a0*/  MUFU.EX2 R14, R14 ;  /* 0x0000000e000e7308 */ /* 0x000e700000000800 */
[----:B------:R2:W3:Y:S01]  /*65b0*/  MUFU.EX2 R231, R230 ;  /* 0x000000e600e77308 */ /* 0x0004e20000000800 */
[----:B----4-:R-:W-:Y:S05]  /*65c0*/  @!P5 BRA `(.L_x_30) ;  /* 0x0000009c0074d947 */ /* 0x010fea0003800000 */
.L_x_94:
[--C-:B--2---:R-:W-:Y:S01]  /*65d0*/  FFMA R236, R158, UR23, -R232.reuse ;  /* 0x000000179eec7c23 */ /* 0x104fe200080008e8 */
[----:B----4-:R-:W-:Y:S01]  /*65e0*/  FFMA R239, R159, UR23, -R232 ;  /* 0x000000179fef7c23 */ /* 0x010fe200080008e8 */
[----:B-1----:R-:W-:Y:S01]  /*65f0*/  @!P4 FMUL R14, R14, R14 ;  /* 0x0000000e0e0ec220 */ /* 0x002fe20000400000 */
[----:B---3--:R-:W-:Y:S01]  /*6600*/  @!P3 FMUL R231, R231, R231 ;  /* 0x000000e7e7e7b220 */ /* 0x008fe20000400000 */
[----:B------:R-:W-:Y:S01]  /*6610*/  FSETP.GEU.AND P5, PT, R155, -126, PT ;  /* 0xc2fc00009b00780b */ /* 0x000fe20003fae000 */
[----:B------:R-:W-:Y:S01]  /*6620*/  @!P6 FMUL R154, R154, 0.5 ;  /* 0x3f0000009a9ae820 */ /* 0x000fe20000400000 */
[----:B------:R-:W-:Y:S01]  /*6630*/  FSETP.GEU.AND P4, PT, R236, -126, PT ;  /* 0xc2fc0000ec00780b */ /* 0x000fe20003f8e000 */
[----:B------:R-:W-:Y:S01]  /*6640*/  FMUL R238, R240, UR23 ;  /* 0x00000017f0ee7c20 */ /* 0x000fe20008400000 */
[----:B------:R-:W-:Y:S01]  /*6650*/  FSETP.GEU.AND P3, PT, R239, -126, PT ;  /* 0xc2fc0000ef00780b */ /* 0x000fe20003f6e000 */
[----:B------:R1:W2:Y:S01]  /*6660*/  MUFU.EX2 R230, R154 ;  /* 0x0000009a00e67308 */ /* 0x0002a20000000800 */
[----:B------:R-:W-:Y:S01]  /*6670*/  R2UR UR6, R15 ;  /* 0x000000000f0672ca */ /* 0x000fe200000e0000 */
[--C-:B------:R-:W-:Y:S01]  /*6680*/  FFMA R152, R152, UR23, -R238.reuse ;  /* 0x0000001798987c23 */ /* 0x100fe200080008ee */
[--C-:B------:R-:W-:Y:S01]  /*6690*/  FFMA R153, R153, UR23, -R238.reuse ;  /* 0x0000001799997c23 */ /* 0x100fe200080008ee */
[-C--:B------:R-:W-:Y:S01]  /*66a0*/  FMUL R24, R24, R14.reuse ;  /* 0x0000000e18187220 */ /* 0x080fe20000400000 */
[-C--:B------:R-:W-:Y:S01]  /*66b0*/  FMUL R25, R25, R14.reuse ;  /* 0x0000000e19197220 */ /* 0x080fe20000400000 */
[-C--:B------:R-:W-:Y:S01]  /*66c0*/  FMUL R28, R28, R14.reuse ;  /* 0x0000000e1c1c7220 */ /* 0x080fe20000400000 */
[-C--:B------:R-:W-:Y:S01]  /*66d0*/  FMUL R29, R29, R14.reuse ;  /* 0x0000000e1d1d7220 */ /* 0x080fe20000400000 */
[----:B------:R-:W-:Y:S01]  /*66e0*/  @!P5 FMUL R155, R155, 0.5 ;  /* 0x3f0000009b9bd820 */ /* 0x000fe20000400000 */
[--C-:B-1----:R-:W-:Y:S01]  /*66f0*/  FFMA R154, R156, UR23, -R238.reuse ;  /* 0x000000179c9a7c23 */ /* 0x102fe200080008ee */
[----:B------:R-:W-:Y:S01]  /*6700*/  @!P4 FMUL R236, R236, 0.5 ;  /* 0x3f000000ececc820 */ /* 0x000fe20000400000 */
[-C--:B------:R-:W-:Y:S01]  /*6710*/  FMUL R32, R32, R14.reuse ;  /* 0x0000000e20207220 */ /* 0x080fe20000400000 */
[----:B------:R-:W-:Y:S01]  /*6720*/  @!P3 FMUL R239, R239, 0.5 ;  /* 0x3f000000efefb820 */ /* 0x000fe20000400000 */
[----:B------:R1:W3:Y:S01]  /*6730*/  MUFU.EX2 R159, R155 ;  /* 0x0000009b009f7308 */ /* 0x0002e20000000800 */
[-C--:B------:R-:W-:Y:S01]  /*6740*/  FMUL R33, R33, R14.reuse ;  /* 0x0000000e21217220 */ /* 0x080fe20000400000 */
[-C--:B------:R-:W-:Y:S01]  /*6750*/  FMUL R36, R36, R14.reuse ;  /* 0x0000000e24247220 */ /* 0x080fe20000400000 */
[----:B------:R-:W-:Y:S01]  /*6760*/  FMUL R37, R37, R14 ;  /* 0x0000000e25257220 */ /* 0x000fe20000400000 */
[----:B--2---:R-:W-:Y:S01]  /*6770*/  @!P6 FMUL R230, R230, R230 ;  /* 0x000000e6e6e6e220 */ /* 0x004fe20000400000 */
[----:B------:R-:W-:Y:S01]  /*6780*/  FSETP.GEU.AND P6, PT, R152, -126, PT ;  /* 0xc2fc00009800780b */ /* 0x000fe20003fce000 */
[-C--:B------:R-:W-:Y:S01]  /*6790*/  FMUL R40, R40, R14.reuse ;  /* 0x0000000e28287220 */ /* 0x080fe20000400000 */
[-C--:B------:R-:W-:Y:S01]  /*67a0*/  FMUL R41, R41, R14.reuse ;  /* 0x0000000e29297220 */ /* 0x080fe20000400000 */
[----:B------:R-:W2:Y:S01]  /*67b0*/  MUFU.EX2 R158, R236 ;  /* 0x000000ec009e7308 */ /* 0x000ea20000000800 */
[----:B-1----:R-:W-:Y:S01]  /*67c0*/  FFMA R155, R157, UR23, -R238 ;  /* 0x000000179d9b7c23 */ /* 0x002fe200080008ee */
[-C--:B------:R-:W-:Y:S01]  /*67d0*/  FMUL R44, R44, R14.reuse ;  /* 0x0000000e2c2c7220 */ /* 0x080fe20000400000 */
[-C--:B------:R-:W-:Y:S01]  /*67e0*/  FMUL R45, R45, R14.reuse ;  /* 0x0000000e2d2d7220 */ /* 0x080fe20000400000 */
[-C--:B------:R-:W-:Y:S01]  /*67f0*/  FMUL R48, R48, R14.reuse ;  /* 0x0000000e30307220 */ /* 0x080fe20000400000 */
[-C--:B------:R-:W-:Y:S01]  /*6800*/  FMUL R49, R49, R14.reuse ;  /* 0x0000000e31317220 */ /* 0x080fe20000400000 */
[-C--:B------:R-:W-:Y:S01]  /*6810*/  FMUL R52, R52, R14.reuse ;  /* 0x0000000e34347220 */ /* 0x080fe20000400000 */
[-C--:B------:R-:W-:Y:S01]  /*6820*/  FMUL R53, R53, R14.reuse ;  /* 0x0000000e35357220 */ /* 0x080fe20000400000 */
[----:B------:R-:W1:Y:S01]  /*6830*/  MUFU.EX2 R233, R239 ;  /* 0x000000ef00e97308 */ /* 0x000e620000000800 */
[----:B---3--:R-:W-:Y:S01]  /*6840*/  @!P5 FMUL R159, R159, R159 ;  /* 0x0000009f9f9fd220 */ /* 0x008fe20000400000 */
[----:B------:R-:W-:Y:S01]  /*6850*/  FSETP.GEU.AND P5, PT, R153, -126, PT ;  /* 0xc2fc00009900780b */ /* 0x000fe20003fae000 */
[----:B------:R-:W-:Y:S01]  /*6860*/  @!P6 FMUL R152, R152, 0.5 ;  /* 0x3f0000009898e820 */ /* 0x000fe20000400000 */
[-C--:B------:R-:W-:Y:S01]  /*6870*/  FMUL R56, R56, R14.reuse ;  /* 0x0000000e38387220 */ /* 0x080fe20000400000 */
[-C--:B------:R-:W-:Y:S01]  /*6880*/  FMUL R57, R57, R14.reuse ;  /* 0x0000000e39397220 */ /* 0x080fe20000400000 */
[-C--:B------:R-:W-:Y:S01]  /*6890*/  FMUL R60, R60, R14.reuse ;  /* 0x0000000e3c3c7220 */ /* 0x080fe20000400000 */
[----:B------:R-:W-:Y:S01]  /*68a0*/  FMUL R61, R61, R14 ;  /* 0x0000000e3d3d7220 */ /* 0x000fe20000400000 */
[----:B------:R-:W3:Y:S01]  /*68b0*/  MUFU.EX2 R237, R152 ;  /* 0x0000009800ed7308 */ /* 0x000ee20000000800 */
[----:B--2---:R-:W-:Y:S01]  /*68c0*/  @!P4 FMUL R158, R158, R158 ;  /* 0x0000009e9e9ec220 */ /* 0x004fe20000400000 */
[----:B------:R-:W-:Y:S01]  /*68d0*/  FSETP.GEU.AND P4, PT, R154, -126, PT ;  /* 0xc2fc00009a00780b */ /* 0x000fe20003f8e000 */
[-C--:B------:R-:W-:Y:S01]  /*68e0*/  FMUL R64, R64, R14.reuse ;  /* 0x0000000e40407220 */ /* 0x080fe20000400000 */
[-C--:B------:R-:W-:Y:S01]  /*68f0*/  FMUL R65, R65, R14.reuse ;  /* 0x0000000e41417220 */ /* 0x080fe20000400000 */
[-C--:B------:R-:W-:Y:S01]  /*6900*/  FMUL R68, R68, R14.reuse ;  /* 0x0000000e44447220 */ /* 0x080fe20000400000 */
[-C--:B------:R-:W-:Y:S01]  /*6910*/  FMUL R69, R69, R14.reuse ;  /* 0x0000000e45457220 */ /* 0x080fe20000400000 */
[----:B------:R-:W-:Y:S01]  /*6920*/  @!P5 FMUL R153, R153, 0.5 ;  /* 0x3f0000009999d820 */ /* 0x000fe20000400000 */
[-C--:B------:R-:W-:Y:S01]  /*6930*/  FMUL R72, R72, R14.reuse ;  /* 0x0000000e48487220 */ /* 0x080fe20000400000 */
[----:B-1----:R-:W-:Y:S01]  /*6940*/  @!P3 FMUL R233, R233, R233 ;  /* 0x000000e9e9e9b220 */ /* 0x002fe20000400000 */
[----:B------:R-:W-:Y:S01]  /*6950*/  FSETP.GEU.AND P3, PT, R155, -126, PT ;  /* 0xc2fc00009b00780b */ /* 0x000fe20003f6e000 */
[----:B------:R-:W1:Y:S01]  /*6960*/  MUFU.EX2 R236, R153 ;  /* 0x0000009900ec7308 */ /* 0x000e620000000800 */
[-C--:B------:R-:W-:Y:S01]  /*6970*/  FMUL R73, R73, R14.reuse ;  /* 0x0000000e49497220 */ /* 0x080fe20000400000 */
[-C--:B------:R-:W-:Y:S01]  /*6980*/  FMUL R76, R76, R14.reuse ;  /* 0x0000000e4c4c7220 */ /* 0x080fe20000400000 */
[-C--:B------:R-:W-:Y:S01]  /*6990*/  FMUL R77, R77, R14.reuse ;  /* 0x0000000e4d4d7220 */ /* 0x080fe20000400000 */
[----:B------:R-:W-:Y:S01]  /*69a0*/  @!P4 FMUL R154, R154, 0.5 ;  /* 0x3f0000009a9ac820 */ /* 0x000fe20000400000 */
[-C--:B------:R-:W-:Y:S01]  /*69b0*/  FMUL R80, R80, R14.reuse ;  /* 0x0000000e50507220 */ /* 0x080fe20000400000 */
[----:B---3--:R-:W-:Y:S01]  /*69c0*/  @!P6 FMUL R237, R237, R237 ;  /* 0x000000ededede220 */ /* 0x008fe20000400000 */
[-C--:B------:R-:W-:Y:S01]  /*69d0*/  FMUL R81, R81, R14.reuse ;  /* 0x0000000e51517220 */ /* 0x080fe20000400000 */
[----:B------:R-:W2:Y:S01]  /*69e0*/  MUFU.EX2 R157, R154 ;  /* 0x0000009a009d7308 */ /* 0x000ea20000000800 */
[-C--:B------:R-:W-:Y:S01]  /*69f0*/  FMUL R84, R84, R14.reuse ;  /* 0x0000000e54547220 */ /* 0x080fe20000400000 */
[-C--:B------:R-:W-:Y:S01]  /*6a00*/  FMUL R85, R85, R14.reuse ;  /* 0x0000000e55557220 */ /* 0x080fe20000400000 */
[-C--:B------:R-:W-:Y:S01]  /*6a10*/  FMUL R88, R88, R14.reuse ;  /* 0x0000000e58587220 */ /* 0x080fe20000400000 */
[----:B------:R-:W-:Y:S01]  /*6a20*/  @!P3 FMUL R155, R155, 0.5 ;  /* 0x3f0000009b9bb820 */ /* 0x000fe20000400000 */
[-C--:B------:R-:W-:Y:S01]  /*6a30*/  FMUL R89, R89, R14.reuse ;  /* 0x0000000e59597220 */ /* 0x080fe20000400000 */
[-C--:B------:R-:W-:Y:S01]  /*6a40*/  FMUL R92, R92, R14.reuse ;  /* 0x0000000e5c5c7220 */ /* 0x080fe20000400000 */
[----:B------:R-:W-:Y:S01]  /*6a50*/  FMUL R93, R93, R14 ;  /* 0x0000000e5d5d7220 */ /* 0x000fe20000400000 */
[----:B------:R-:W3:Y:S01]  /*6a60*/  MUFU.EX2 R156, R155 ;  /* 0x0000009b009c7308 */ /* 0x000ee20000000800 */
[----:B-1----:R-:W-:Y:S01]  /*6a70*/  @!P5 FMUL R236, R236, R236 ;  /* 0x000000ecececd220 */ /* 0x002fe20000400000 */
[-C--:B------:R-:W-:Y:S01]  /*6a80*/  FMUL R96, R96, R14.reuse ;  /* 0x0000000e60607220 */ /* 0x080fe20000400000 */
[-C--:B------:R-:W-:Y:S01]  /*6a90*/  FMUL R97, R97, R14.reuse ;  /* 0x0000000e61617220 */ /* 0x080fe20000400000 */
[-C--:B------:R-:W-:Y:S01]  /*6aa0*/  FMUL R100, R100, R14.reuse ;  /* 0x0000000e64647220 */ /* 0x080fe20000400000 */
[-C--:B------:R-:W-:Y:S01]  /*6ab0*/  FMUL R101, R101, R14.reuse ;  /* 0x0000000e65657220 */ /* 0x080fe20000400000 */
[-C--:B------:R-:W-:Y:S01]  /*6ac0*/  FMUL R104, R104, R14.reuse ;  /* 0x0000000e68687220 */ /* 0x080fe20000400000 */
[-C--:B------:R-:W-:Y:S01]  /*6ad0*/  FMUL R105, R105, R14.reuse ;  /* 0x0000000e69697220 */ /* 0x080fe20000400000 */
[-C--:B------:R-:W-:Y:S01]  /*6ae0*/  FMUL R108, R108, R14.reuse ;  /* 0x0000000e6c6c7220 */ /* 0x080fe20000400000 */
[----:B--2---:R-:W-:Y:S01]  /*6af0*/  @!P4 FMUL R157, R157, R157 ;  /* 0x0000009d9d9dc220 */ /* 0x004fe20000400000 */
[-C--:B------:R-:W-:Y:S01]  /*6b00*/  FMUL R109, R109, R14.reuse ;  /* 0x0000000e6d6d7220 */ /* 0x080fe20000400000 */
[-C--:B------:R-:W-:Y:S01]  /*6b10*/  FMUL R112, R112, R14.reuse ;  /* 0x0000000e70707220 */ /* 0x080fe20000400000 */
[-C--:B------:R-:W-:Y:S01]  /*6b20*/  FMUL R113, R113, R14.reuse ;  /* 0x0000000e71717220 */ /* 0x080fe20000400000 */
[-C--:B------:R-:W-:Y:S01]  /*6b30*/  FMUL R116, R116, R14.reuse ;  /* 0x0000000e74747220 */ /* 0x080fe20000400000 */
[-C--:B------:R-:W-:Y:S01]  /*6b40*/  FMUL R117, R117, R14.reuse ;  /* 0x0000000e75757220 */ /* 0x080fe20000400000 */
[-C--:B------:R-:W-:Y:S01]  /*6b50*/  FMUL R120, R120, R14.reuse ;  /* 0x0000000e78787220 */ /* 0x080fe20000400000 */
[----:B------:R-:W-:Y:S01]  /*6b60*/  FMUL R121, R121, R14 ;  /* 0x0000000e79797220 */ /* 0x000fe20000400000 */
[----:B---3--:R-:W-:Y:S01]  /*6b70*/  @!P3 FMUL R156, R156, R156 ;  /* 0x0000009c9c9cb220 */ /* 0x008fe20000400000 */
[-C--:B------:R-:W-:Y:S01]  /*6b80*/  FMUL R124, R124, R14.reuse ;  /* 0x0000000e7c7c7220 */ /* 0x080fe20000400000 */
        /* <DEDUP_REMOVED lines=12> */
[----:B------:R-:W-:Y:S01]  /*6c50*/  FMUL R149, R149, R14 ;  /* 0x0000000e95957220 */ /* 0x000fe20000400000 */
        /* <DEDUP_REMOVED lines=64> */
[----:B------:R-:W-:Y:S01]  /*7060*/  F2FP.F16.F32.PACK_AB R153, R159, R230 ;  /* 0x000000e69f99723e */ /* 0x000fe200000000ff */
[----:B------:R-:W-:Y:S01]  /*7070*/  ULEA UR6, UR6, UR30, 0xc ;  /* 0x0000001e06067291 */ /* 0x000fe2000f8e603f */
[----:B------:R-:W-:Y:S01]  /*7080*/  F2FP.F16.F32.PACK_AB R155, R233, R158 ;  /* 0x0000009ee99b723e */ /* 0x000fe200000000ff */
[----:B------:R-:W-:Y:S01]  /*7090*/  UMOV UR7, 0x40000040 ;  /* 0x4000004000077882 */ /* 0x000fe20000000000 */
[----:B------:R-:W-:Y:S01]  /*70a0*/  F2FP.F16.F32.PACK_AB R152, R236, R237 ;  /* 0x000000edec98723e */ /* 0x000fe200000000ff */
[----:B------:R-:W-:Y:S01]  /*70b0*/  FFMA R240, R167, UR23, -R232 ;  /* 0x00000017a7f07c23 */ /* 0x000fe200080008e8 */
[----:B------:R-:W-:Y:S01]  /*70c0*/  F2FP.F16.F32.PACK_AB R154, R156, R157 ;  /* 0x0000009d9c9a723e */ /* 0x000fe200000000ff */
[----:B------:R-:W-:Y:S01]  /*70d0*/  FFMA R239, R165, UR23, -R238 ;  /* 0x00000017a5ef7c23 */ /* 0x000fe200080008ee */
[----:B------:R-:W-:Y:S01]  /*70e0*/  UIADD3 UR8, UR6, 0x80, URZ ;  /* 0x0000008006087890 */ /* 0x000fe2000fffe03f */
[--C-:B------:R-:W-:Y:S01]  /*70f0*/  FFMA R190, R190, UR23, -R232.reuse ;  /* 0x00000017bebe7c23 */ /* 0x100fe200080008e8 */
[----:B------:R-:W-:Y:S01]  /*7100*/  WARPGROUP.ARRIVE ;  /* 0x00000000000079c5 */ /* 0x000fe20000000000 */
[----:B------:R-:W-:Y:S01]  /*7110*/  FSETP.GEU.AND P5, PT, R240, -126, PT ;  /* 0xc2fc0000f000780b */ /* 0x000fe20003fae000 */
[----:B------:R-:W-:Y:S01]  /*7120*/  UMOV UR11, 0x40000040 ;  /* 0x40000040000b7882 */ /* 0x000fe20000000000 */
[----:B------:R-:W-:Y:S01]  /*7130*/  FFMA R198, R198, UR23, -R232 ;  /* 0x00000017c6c67c23 */ /* 0x000fe200080008e8 */
[----:B------:R-:W-:Y:S01]  /*7140*/  FFMA R12, R231, R12, R230 ;  /* 0x0000000ce70c7223 */ /* 0x000fe200000000e6 */
[----:B------:R-:W-:Y:S01]  /*7150*/  UMOV UR10, UR8 ;  /* 0x00000008000a7c82 */ /* 0x000fe20008000000 */
[----:B------:R-:W-:Y:S01]  /*7160*/  HGMMA.64x256x16.F32 R24, R152, gdesc[UR4].tnspB, R24, gsb0 ;  /* 0x43e0000498187df0 */ /* 0x000fe20008000818 */
[----:B------:R-:W-:Y:S01]  /*7170*/  UIADD3 UR8, UR6, 0x100, URZ ;  /* 0x0000010006087890 */ /* 0x000fe2000fffe03f */
[----:B------:R-:W-:Y:S01]  /*7180*/  FFMA R13, R14, R13, R237 ;  /* 0x0000000d0e0d7223 */ /* 0x000fe200000000ed */
[----:B------:R-:W-:Y:S01]  /*7190*/  UMOV UR7, 0x40000040 ;  /* 0x4000004000077882 */ /* 0x000fe20000000000 */
[----:B------:R-:W-:Y:S01]  /*71a0*/  FADD R159, R12, R159 ;  /* 0x0000009f0c9f7221 */ /* 0x000fe20000000000 */
[----:B------:R-:W-:Y:S01]  /*71b0*/  IADD3 R6, R6, 0x1, RZ ;  /* 0x0000000106067810 */ /* 0x000fe20007ffe0ff */
[----:B------:R-:W-:Y:S01]  /*71c0*/  FADD R236, R13, R236 ;  /* 0x000000ec0dec7221 */ /* 0x000fe20000000000 */
[----:B------:R-:W-:Y:S01]  /*71d0*/  IADD3 R15, R15, 0x1, RZ ;  /* 0x000000010f0f7810 */ /* 0x000fe20007ffe0ff */
[----:B------:R-:W-:Y:S01]  /*71e0*/  @!P5 FMUL R240, R240, 0.5 ;  /* 0x3f000000f0f0d820 */ /* 0x000fe20000400000 */
[----:B------:R-:W-:Y:S01]  /*71f0*/  FADD R158, R159, R158 ;  /* 0x0000009e9f9e7221 */ /* 0x000fe20000000000 */
[----:B------:R-:W-:-:S02]  /*7200*/  FADD R157, R236, R157 ;  /* 0x0000009dec9d7221 */ /* 0x000fc40000000000 */
[----:B------:R1:W2:Y:S01]  /*7210*/  MUFU.EX2 R167, R240 ;  /* 0x000000f000a77308 */ /* 0x0002a20000000800 */
[----:B------:R-:W-:Y:S01]  /*7220*/  FADD R233, R158, R233 ;  /* 0x000000e99ee97221 */ /* 0x000fe20000000000 */
[----:B------:R-:W-:Y:S01]  /*7230*/  FADD R156, R157, R156 ;  /* 0x0000009c9d9c7221 */ /* 0x000fe20000000000 */
[----:B-1----:R-:W-:Y:S01]  /*7240*/  FFMA R240, R175, UR23, -R232 ;  /* 0x00000017aff07c23 */ /* 0x002fe200080008e8 */
[----:B--2---:R-:W-:Y:S01]  /*7250*/  @!P5 FMUL R167, R167, R167 ;  /* 0x000000a7a7a7d220 */ /* 0x004fe20000400000 */
[----:B------:R-:W-:-:S13]  /*7260*/  FSETP.GEU.AND P5, PT, R239, -126, PT ;  /* 0xc2fc0000ef00780b */ /* 0x000fda0003fae000 */
[----:B------:R-:W-:Y:S01]  /*7270*/  @!P5 FMUL R239, R239, 0.5 ;  /* 0x3f000000efefd820 */ /* 0x000fe20000400000 */
[----:B------:R-:W-:Y:S02]  /*7280*/  WARPGROUP.DEPBAR.LE gsb0, 0x0 ;  /* 0x00008000000079c5 */ /* 0x000fe40000010000 */
[--C-:B------:R-:W-:Y:S01]  /*7290*/  FFMA R153, R162, UR23, -R232.reuse ;  /* 0x00000017a2997c23 */ /* 0x100fe200080008e8 */
[--C-:B------:R-:W-:Y:S01]  /*72a0*/  FFMA R162, R166, UR23, -R232.reuse ;  /* 0x00000017a6a27c23 */ /* 0x100fe200080008e8 */
[----:B------:R-:W-:Y:S01]  /*72b0*/  FFMA R155, R163, UR23, -R232 ;  /* 0x00000017a39b7c23 */ /* 0x000fe200080008e8 */
[--C-:B------:R-:W-:Y:S01]  /*72c0*/  FFMA R152, R160, UR23, -R238.reuse ;  /* 0x00000017a0987c23 */ /* 0x100fe200080008ee */
[----:B------:R-:W-:Y:S01]  /*72d0*/  FFMA R154, R164, UR23, -R238 ;  /* 0x00000017a49a7c23 */ /* 0x000fe200080008ee */
[----:B------:R-:W-:Y:S01]  /*72e0*/  FSETP.GEU.AND P3, PT, R153, -126, PT ;  /* 0xc2fc00009900780b */ /* 0x000fe20003f6e000 */
[----:B------:R1:W2:Y:S01]  /*72f0*/  MUFU.EX2 R160, R239 ;  /* 0x000000ef00a07308 */ /* 0x0002a20000000800 */
[----:B------:R-:W-:-:S02]  /*7300*/  FSETP.GEU.AND P6, PT, R162, -126, PT ;  /* 0xc2fc0000a200780b */ /* 0x000fc40003fce000 */
[----:B------:R-:W-:Y:S01]  /*7310*/  FSETP.GEU.AND P4, PT, R155, -126, PT ;  /* 0xc2fc00009b00780b */ /* 0x000fe20003f8e000 */
[----:B-1----:R-:W-:-:S08]  /*7320*/  FFMA R239, R173, UR23, -R238 ;  /* 0x00000017adef7c23 */ /* 0x002fd000080008ee */
[----:B------:R-:W-:Y:S02]  /*7330*/  @!P3 FMUL R153, R153, 0.5 ;  /* 0x3f0000009999b820 */ /* 0x000fe40000400000 */
[----:B------:R-:W-:Y:S02]  /*7340*/  @!P6 FMUL R162, R162, 0.5 ;  /* 0x3f000000a2a2e820 */ /* 0x000fe40000400000 */
[----:B------:R-:W-:Y:S01]  /*7350*/  @!P4 FMUL R155, R155, 0.5 ;  /* 0x3f0000009b9bc820 */ /* 0x000fe20000400000 */
[----:B------:R1:W3:Y:S01]  /*7360*/  MUFU.EX2 R166, R153 ;  /* 0x0000009900a67308 */ /* 0x0002e20000000800 */
[----:B--2---:R-:W-:Y:S01]  /*7370*/  @!P5 FMUL R160, R160, R160 ;  /* 0x000000a0a0a0d220 */ /* 0x004fe20000400000 */
[----:B------:R-:W-:-:S06]  /*7380*/  FSETP.GEU.AND P5, PT, R240, -126, PT ;  /* 0xc2fc0000f000780b */ /* 0x000fcc0003fae000 */
[----:B------:R-:W2:Y:S01]  /*7390*/  MUFU.EX2 R163, R155 ;  /* 0x0000009b00a37308 */ /* 0x000ea20000000800 */
[----:B-1----:R-:W-:-:S06]  /*73a0*/  FFMA R153, R161, UR23, -R238 ;  /* 0x00000017a1997c23 */ /* 0x002fcc00080008ee */
[----:B------:R-:W-:Y:S01]  /*73b0*/  @!P5 FMUL R240, R240, 0.5 ;  /* 0x3f000000f0f0d820 */ /* 0x000fe20000400000 */
[----:B------:R-:W1:Y:S01]  /*73c0*/  MUFU.EX2 R162, R162 ;  /* 0x000000a200a27308 */ /* 0x000e620000000800 */
[----:B---3--:R-:W-:Y:S01]  /*73d0*/  @!P3 FMUL R166, R166, R166 ;  /* 0x000000a6a6a6b220 */ /* 0x008fe20000400000 */
[----:B------:R-:W-:-:S06]  /*73e0*/  FSETP.GEU.AND P3, PT, R152, -126, PT ;  /* 0xc2fc00009800780b */ /* 0x000fcc0003f6e000 */
[----:B------:R3:W4:Y:S01]  /*73f0*/  MUFU.EX2 R175, R240 ;  /* 0x000000f000af7308 */ /* 0x0007220000000800 */
[----:B--2---:R-:W-:Y:S01]  /*7400*/  @!P4 FMUL R163, R163, R163 ;  /* 0x000000a3a3a3c220 */ /* 0x004fe20000400000 */
[----:B------:R-:W-:-:S05]  /*7410*/  FSETP.GEU.AND P4, PT, R153, -126, PT ;  /* 0xc2fc00009900780b */ /* 0x000fca0003f8e000 */
[----:B------:R-:W-:Y:S01]  /*7420*/  @!P3 FMUL R152, R152, 0.5 ;  /* 0x3f0000009898b820 */ /* 0x000fe20000400000 */
[----:B-1----:R-:W-:Y:S01]  /*7430*/  @!P6 FMUL R162, R162, R162 ;  /* 0x000000a2a2a2e220 */ /* 0x002fe20000400000 */
[----:B------:R-:W-:Y:S02]  /*7440*/  FSETP.GEU.AND P6, PT, R154, -126, PT ;  /* 0xc2fc00009a00780b */ /* 0x000fe40003fce000 */
[----:B------:R-:W1:Y:S01]  /*7450*/  MUFU.EX2 R165, R152 ;  /* 0x0000009800a57308 */ /* 0x000e620000000800 */
[----:B---3--:R-:W-:Y:S01]  /*7460*/  FFMA R240, R183, UR23, -R232 ;  /* 0x00000017b7f07c23 */ /* 0x008fe200080008e8 */
[----:B------:R-:W-:Y:S02]  /*7470*/  F2FP.F16.F32.PACK_AB R155, R167, R162 ;  /* 0x000000a2a79b723e */ /* 0x000fe400000000ff */
[----:B------:R-:W-:Y:S01]  /*7480*/  @!P4 FMUL R153, R153, 0.5 ;  /* 0x3f0000009999c820 */ /* 0x000fe20000400000 */
[----:B----4-:R-:W-:Y:S01]  /*7490*/  @!P5 FMUL R175, R175, R175 ;  /* 0x000000afafafd220 */ /* 0x010fe20000400000 */
[----:B------:R-:W-:-:S02]  /*74a0*/  FSETP.GEU.AND P5, PT, R239, -126, PT ;  /* 0xc2fc0000ef00780b */ /* 0x000fc40003fae000 */
[----:B------:R2:W3:Y:S03]  /*74b0*/  MUFU.EX2 R164, R153 ;  /* 0x0000009900a47308 */ /* 0x0004e60000000800 */
[----:B------:R-:W-:-:S05]  /*74c0*/  @!P6 FMUL R154, R154, 0.5 ;  /* 0x3f0000009a9ae820 */ /* 0x000fca0000400000 */
[----:B------:R-:W4:Y:S01]  /*74d0*/  MUFU.EX2 R161, R154 ;  /* 0x0000009a00a17308 */ /* 0x000f220000000800 */
[----:B-1----:R-:W-:Y:S01]  /*74e0*/  @!P3 FMUL R165, R165, R165 ;  /* 0x000000a5a5a5b220 */ /* 0x002fe20000400000 */
[----:B--2---:R-:W-:Y:S01]  /*74f0*/  F2FP.F16.F32.PACK_AB R153, R163, R166 ;  /* 0x000000a6a399723e */ /* 0x004fe200000000ff */
[----:B------:R-:W-:Y:S01]  /*7500*/  FADD R166, R233, R166 ;  /* 0x000000a6e9a67221 */ /* 0x000fe20000000000 */
[----:B------:R-:W-:-:S03]  /*7510*/  @!P5 FMUL R239, R239, 0.5 ;  /* 0x3f000000efefd820 */ /* 0x000fc60000400000 */
[----:B------:R-:W-:Y:S01]  /*7520*/  FADD R163, R166, R163 ;  /* 0x000000a3a6a37221 */ /* 0x000fe20000000000 */
[----:B---3--:R-:W-:-:S03]  /*7530*/  @!P4 FMUL R164, R164, R164 ;  /* 0x000000a4a4a4c220 */ /* 0x008fc60000400000 */
[----:B------:R-:W-:Y:S02]  /*7540*/  FADD R162, R163, R162 ;  /* 0x000000a2a3a27221 */ /* 0x000fe40000000000 */
[----:B------:R-:W-:Y:S01]  /*7550*/  F2FP.F16.F32.PACK_AB R152, R164, R165 ;  /* 0x000000a5a498723e */ /* 0x000fe200000000ff */
[----:B------:R-:W-:Y:S01]  /*7560*/  FADD R165, R156, R165 ;  /* 0x000000a59ca57221 */ /* 0x000fe20000000000 */
[----:B------:R-:W-:Y:S01]  /*7570*/  FADD R167, R162, R167 ;  /* 0x000000a7a2a77221 */ /* 0x000fe20000000000 */
[----:B----4-:R-:W-:Y:S02]  /*7580*/  @!P6 FMUL R161, R161, R161 ;  /* 0x000000a1a1a1e220 */ /* 0x010fe40000400000 */
[----:B------:R-:W-:-:S03]  /*7590*/  FADD R164, R165, R164 ;  /* 0x000000a4a5a47221 */ /* 0x000fc60000000000 */
[----:B------:R-:W-:Y:S01]  /*75a0*/  F2FP.F16.F32.PACK_AB R154, R160, R161 ;  /* 0x000000a1a09a723e */ /* 0x000fe200000000ff */
[----:B------:R-:W-:-:S03]  /*75b0*/  FADD R161, R164, R161 ;  /* 0x000000a1a4a17221 */ /* 0x000fc60000000000 */
[----:B------:R-:W-:Y:S01]  /*75c0*/  WARPGROUP.ARRIVE ;  /* 0x00000000000079c5 */ /* 0x000fe20000000000 */
[----:B------:R-:W-:-:S05]  /*75d0*/  FADD R160, R161, R160 ;  /* 0x000000a0a1a07221 */ /* 0x000fca0000000000 */
[----:B------:R-:W-:Y:S01]  /*75e0*/  HGMMA.64x256x16.F32 R24, R152, gdesc[UR8].tnspB, R24, gsb0 ;  /* 0x43e0000898187df0 */ /* 0x000fe20008000818 */
[----:B------:R-:W-:Y:S01]  /*75f0*/  UMOV UR10, UR8 ;  /* 0x00000008000a7c82 */ /* 0x000fe20008000000 */
[----:B------:R-:W-:Y:S01]  /*7600*/  UMOV UR11, 0x40000040 ;  /* 0x40000040000b7882 */ /* 0x000fe20000000000 */
[----:B------:R-:W-:Y:S01]  /*7610*/  UIADD3 UR8, UR6, 0x180, URZ ;  /* 0x0000018006087890 */ /* 0x000fe2000fffe03f */
        /* <DEDUP_REMOVED lines=101> */
[----:B------:R1:W2:Y:S01]  /*7c70*/  MUFU.EX2 R189, R239 ;  /* 0x000000ef00bd7308 */ /* 0x0002a20000000800 */
[----:B---3--:R-:W-:Y:S02]  /*7c80*/  @!P4 FMUL R180, R180, R180 ;  /* 0x000000b4b4b4c220 */ /* 0x008fe40000400000 */
[----:B------:R-:W-:-:S03]  /*7c90*/  FADD R178, R179, R178 ;  /* 0x000000b2b3b27221 */ /* 0x000fc60000000000 */
[----:B------:R-:W-:Y:S01]  /*7ca0*/  F2FP.F16.F32.PACK_AB R152, R180, R181 ;  /* 0x000000b5b498723e */ /* 0x000fe200000000ff */
[----:B------:R-:W-:Y:S01]  /*7cb0*/  FADD R181, R168, R181 ;  /* 0x000000b5a8b57221 */ /* 0x000fe20000000000 */
[----:B------:R-:W-:Y:S01]  /*7cc0*/  FADD R183, R178, R183 ;  /* 0x000000b7b2b77221 */ /* 0x000fe20000000000 */
[----:B----4-:R-:W-:Y:S01]  /*7cd0*/  @!P6 FMUL R177, R177, R177 ;  /* 0x000000b1b1b1e220 */ /* 0x010fe20000400000 */
[----:B------:R-:W-:Y:S01]  /*7ce0*/  FSETP.GEU.AND P6, PT, R190, -126, PT ;  /* 0xc2fc0000be00780b */ /* 0x000fe20003fce000 */
[----:B-1----:R-:W-:Y:S01]  /*7cf0*/  FFMA R239, R197, UR23, -R238 ;  /* 0x00000017c5ef7c23 */ /* 0x002fe200080008ee */
[----:B------:R-:W-:Y:S02]  /*7d00*/  FADD R180, R181, R180 ;  /* 0x000000b4b5b47221 */ /* 0x000fe40000000000 */
[----:B------:R-:W-:Y:S02]  /*7d10*/  F2FP.F16.F32.PACK_AB R154, R176, R177 ;  /* 0x000000b1b09a723e */ /* 0x000fe400000000ff */
[----:B------:R-:W-:Y:S01]  /*7d20*/  FADD R177, R180, R177 ;  /* 0x000000b1b4b17221 */ /* 0x000fe20000000000 */
[----:B--2---:R-:W-:Y:S01]  /*7d30*/  @!P5 FMUL R189, R189, R189 ;  /* 0x000000bdbdbdd220 */ /* 0x004fe20000400000 */
[----:B------:R-:W-:Y:S01]  /*7d40*/  WARPGROUP.ARRIVE ;  /* 0x00000000000079c5 */ /* 0x000fe20000000000 */
[----:B------:R-:W-:Y:S01]  /*7d50*/  FSETP.GEU.AND P5, PT, R240, -126, PT ;  /* 0xc2fc0000f000780b */ /* 0x000fe20003fae000 */
[----:B------:R-:W-:-:S03]  /*7d60*/  FADD R177, R177, R176 ;  /* 0x000000b0b1b17221 */ /* 0x000fc60000000000 */
[----:B------:R-:W-:Y:S01]  /*7d70*/  @!P6 FMUL R190, R190, 0.5 ;  /* 0x3f000000bebee820 */ /* 0x000fe20000400000 */
[----:B------:R-:W-:Y:S01]  /*7d80*/  HGMMA.64x256x16.F32 R24, R152, gdesc[UR8].tnspB, R24, gsb0 ;  /* 0x43e0000898187df0 */ /* 0x000fe20008000818 */
[----:B------:R-:W-:Y:S01]  /*7d90*/  UMOV UR10, UR8 ;  /* 0x00000008000a7c82 */ /* 0x000fe20008000000 */
[----:B------:R-:W-:Y:S01]  /*7da0*/  UMOV UR11, 0x40000040 ;  /* 0x40000040000b7882 */ /* 0x000fe20000000000 */
[----:B------:R-:W-:Y:S02]  /*7db0*/  UIADD3 UR8, UR6, 0x280, URZ ;  /* 0x0000028006087890 */ /* 0x000fe4000fffe03f */
[----:B------:R-:W1:Y:S03]  /*7dc0*/  MUFU.EX2 R190, R190 ;  /* 0x000000be00be7308 */ /* 0x000e660000000800 */
[----:B------:R-:W-:-:S05]  /*7dd0*/  @!P5 FMUL R240, R240, 0.5 ;  /* 0x3f000000f0f0d820 */ /* 0x000fca0000400000 */
[----:B------:R2:W3:Y:S01]  /*7de0*/  MUFU.EX2 R199, R240 ;  /* 0x000000f000c77308 */ /* 0x0004e20000000800 */
[----:B-1----:R-:W-:Y:S01]  /*7df0*/  @!P6 FMUL R190, R190, R190 ;  /* 0x000000bebebee220 */ /* 0x002fe20000400000 */
[----:B--2---:R-:W-:Y:S01]  /*7e00*/  FFMA R240, R207, UR23, -R232 ;  /* 0x00000017cff07c23 */ /* 0x004fe200080008e8 */
[----:B---3--:R-:W-:Y:S01]  /*7e10*/  @!P5 FMUL R199, R199, R199 ;  /* 0x000000c7c7c7d220 */ /* 0x008fe20000400000 */
[----:B------:R-:W-:-:S13]  /*7e20*/  FSETP.GEU.AND P5, PT, R239, -126, PT ;  /* 0xc2fc0000ef00780b */ /* 0x000fda0003fae000 */
[----:B------:R-:W-:-:S04]  /*7e30*/  @!P5 FMUL R239, R239, 0.5 ;  /* 0x3f000000efefd820 */ /* 0x000fc80000400000 */
[----:B------:R1:W2:Y:S02]  /*7e40*/  MUFU.EX2 R197, R239 ;  /* 0x000000ef00c57308 */ /* 0x0002a40000000800 */
[----:B-1----:R-:W-:Y:S01]  /*7e50*/  FFMA R239, R205, UR23, -R238 ;  /* 0x00000017cdef7c23 */ /* 0x002fe200080008ee */
[----:B--2---:R-:W-:Y:S01]  /*7e60*/  @!P5 FMUL R197, R197, R197 ;  /* 0x000000c5c5c5d220 */ /* 0x004fe20000400000 */
[----:B------:R-:W-:-:S13]  /*7e70*/  FSETP.GEU.AND P5, PT, R240, -126, PT ;  /* 0xc2fc0000f000780b */ /* 0x000fda0003fae000 */
[----:B------:R-:W-:Y:S01]  /*7e80*/  @!P5 FMUL R240, R240, 0.5 ;  /* 0x3f000000f0f0d820 */ /* 0x000fe20000400000 */
[----:B------:R-:W-:Y:S02]  /*7e90*/  WARPGROUP.DEPBAR.LE gsb0, 0x0 ;  /* 0x00008000000079c5 */ /* 0x000fe40000010000 */
[--C-:B------:R-:W-:Y:S01]  /*7ea0*/  FFMA R153, R186, UR23, -R232.reuse ;  /* 0x00000017ba997c23 */ /* 0x100fe200080008e8 */
[----:B------:R-:W-:Y:S01]  /*7eb0*/  FFMA R155, R187, UR23, -R232 ;  /* 0x00000017bb9b7c23 */ /* 0x000fe200080008e8 */
[--C-:B------:R-:W-:Y:S01]  /*7ec0*/  FFMA R152, R184, UR23, -R238.reuse ;  /* 0x00000017b8987c23 */ /* 0x100fe200080008ee */
[----:B------:R-:W-:Y:S02]  /*7ed0*/  FFMA R154, R188, UR23, -R238 ;  /* 0x00000017bc9a7c23 */ /* 0x000fe400080008ee */
[----:B------:R-:W-:Y:S02]  /*7ee0*/  FSETP.GEU.AND P3, PT, R153, -126, PT ;  /* 0xc2fc00009900780b */ /* 0x000fe40003f6e000 */
[----:B------:R-:W-:-:S02]  /*7ef0*/  FSETP.GEU.AND P4, PT, R155, -126, PT ;  /* 0xc2fc00009b00780b */ /* 0x000fc40003f8e000 */
[----:B------:R-:W-:-:S09]  /*7f00*/  FSETP.GEU.AND P6, PT, R154, -126, PT ;  /* 0xc2fc00009a00780b */ /* 0x000fd20003fce000 */
[----:B------:R-:W-:Y:S02]  /*7f10*/  @!P3 FMUL R153, R153, 0.5 ;  /* 0x3f0000009999b820 */ /* 0x000fe40000400000 */
[----:B------:R-:W-:Y:S02]  /*7f20*/  @!P4 FMUL R155, R155, 0.5 ;  /* 0x3f0000009b9bc820 */ /* 0x000fe40000400000 */
[----:B------:R1:W2:Y:S01]  /*7f30*/  MUFU.EX2 R186, R153 ;  /* 0x0000009900ba7308 */ /* 0x0002a20000000800 */
[----:B------:R-:W-:-:S07]  /*7f40*/  @!P6 FMUL R154, R154, 0.5 ;  /* 0x3f0000009a9ae820 */ /* 0x000fce0000400000 */
[----:B------:R3:W4:Y:S01]  /*7f50*/  MUFU.EX2 R187, R155 ;  /* 0x0000009b00bb7308 */ /* 0x0007220000000800 */
[----:B-1----:R-:W-:-:S07]  /*7f60*/  FFMA R153, R185, UR23, -R238 ;  /* 0x00000017b9997c23 */ /* 0x002fce00080008ee */
[----:B------:R-:W1:Y:S01]  /*7f70*/  MUFU.EX2 R188, R154 ;  /* 0x0000009a00bc7308 */ /* 0x000e620000000800 */
[----:B--2---:R-:W-:Y:S01]  /*7f80*/  @!P3 FMUL R186, R186, R186 ;  /* 0x000000bababab220 */ /* 0x004fe20000400000 */
[----:B------:R-:W-:Y:S02]  /*7f90*/  FSETP.GEU.AND P3, PT, R152, -126, PT ;  /* 0xc2fc00009800780b */ /* 0x000fe40003f6e000 */
[----:B---3--:R-:W-:Y:S01]  /*7fa0*/  F2FP.F16.F32.PACK_AB R155, R191, R190 ;  /* 0x000000bebf9b723e */ /* 0x008fe200000000ff */
[----:B----4-:R-:W-:Y:S01]  /*7fb0*/  @!P4 FMUL R187, R187, R187 ;  /* 0x000000bbbbbbc220 */ /* 0x010fe20000400000 */
[----:B------:R-:W-:-:S09]  /*7fc0*/  FSETP.GEU.AND P4, PT, R153, -126, PT ;  /* 0xc2fc00009900780b */ /* 0x000fd20003f8e000 */
[----:B------:R-:W-:Y:S01]  /*7fd0*/  @!P3 FMUL R152, R152, 0.5 ;  /* 0x3f0000009898b820 */ /* 0x000fe20000400000 */
[----:B-1----:R-:W-:Y:S01]  /*7fe0*/  @!P6 FMUL R188, R188, R188 ;  /* 0x000000bcbcbce220 */ /* 0x002fe20000400000 */
[----:B------:R-:W-:Y:S02]  /*7ff0*/  FSETP.GEU.AND P6, PT, R198, -126, PT ;  /* 0xc2fc0000c600780b */ /* 0x000fe40003fce000 */
[----:B------:R-:W1:Y:S02]  /*8000*/  MUFU.EX2 R184, R152 ;  /* 0x0000009800b87308 */ /* 0x000e640000000800 */
[----:B------:R-:W-:Y:S01]  /*8010*/  F2FP.F16.F32.PACK_AB R154, R189, R188 ;  /* 0x000000bcbd9a723e */ /* 0x000fe200000000ff */
[----:B------:R-:W-:-:S05]  /*8020*/  @!P4 FMUL R153, R153, 0.5 ;  /* 0x3f0000009999c820 */ /* 0x000fca0000400000 */
[----:B------:R2:W3:Y:S03]  /*8030*/  MUFU.EX2 R185, R153 ;  /* 0x0000009900b97308 */ /* 0x0004e60000000800 */
[----:B------:R-:W-:Y:S01]  /*8040*/  @!P6 FMUL R198, R198, 0.5 ;  /* 0x3f000000c6c6e820 */ /* 0x000fe20000400000 */
[----:B-1----:R-:W-:Y:S01]  /*8050*/  @!P3 FMUL R184, R184, R184 ;  /* 0x000000b8b8b8b220 */ /* 0x002fe20000400000 */
[----:B--2---:R-:W-:-:S04]  /*8060*/  F2FP.F16.F32.PACK_AB R153, R187, R186 ;  /* 0x000000babb99723e */ /* 0x004fc800000000ff */
[----:B------:R-:W1:Y:S01]  /*8070*/  MUFU.EX2 R198, R198 ;  /* 0x000000c600c67308 */ /* 0x000e620000000800 */
[----:B------:R-:W-:-:S04]  /*8080*/  FADD R186, R183, R186 ;  /* 0x000000bab7ba7221 */ /* 0x000fc80000000000 */
[----:B------:R-:W-:Y:S01]  /*8090*/  FADD R187, R186, R187 ;  /* 0x000000bbbabb7221 */ /* 0x000fe20000000000 */
[----:B---3--:R-:W-:-:S03]  /*80a0*/  @!P4 FMUL R185, R185, R185 ;  /* 0x000000b9b9b9c220 */ /* 0x008fc60000400000 */
[----:B------:R-:W-:Y:S02]  /*80b0*/  FADD R190, R187, R190 ;  /* 0x000000bebbbe7221 */ /* 0x000fe40000000000 */
[----:B------:R-:W-:Y:S01]  /*80c0*/  F2FP.F16.F32.PACK_AB R152, R185, R184 ;  /* 0x000000b8b998723e */ /* 0x000fe200000000ff */
[----:B------:R-:W-:Y:S01]  /*80d0*/  FADD R184, R177, R184 ;  /* 0x000000b8b1b87221 */ /* 0x000fe20000000000 */
[----:B------:R-:W-:Y:S02]  /*80e0*/  FADD R191, R190, R191 ;  /* 0x000000bfbebf7221 */ /* 0x000fe40000000000 */
[----:B------:R-:W-:Y:S01]  /*80f0*/  WARPGROUP.ARRIVE ;  /* 0x00000000000079c5 */ /* 0x000fe20000000000 */
[----:B------:R-:W-:Y:S01]  /*8100*/  FADD R185, R184, R185 ;  /* 0x000000b9b8b97221 */ /* 0x000fe20000000000 */
[----:B-1----:R-:W-:-:S03]  /*8110*/  @!P6 FMUL R198, R198, R198 ;  /* 0x000000c6c6c6e220 */ /* 0x002fc60000400000 */
[----:B------:R-:W-:Y:S01]  /*8120*/  FADD R188, R185, R188 ;  /* 0x000000bcb9bc7221 */ /* 0x000fe20000000000 */
[----:B------:R-:W-:Y:S01]  /*8130*/  HGMMA.64x256x16.F32 R24, R152, gdesc[UR8].tnspB, R24, gsb0 ;  /* 0x43e0000898187df0 */ /* 0x000fe20008000818 */
[----:B------:R-:W-:Y:S01]  /*8140*/  UMOV UR10, UR8 ;  /* 0x00000008000a7c82 */ /* 0x000fe20008000000 */
[----:B------:R-:W-:Y:S01]  /*8150*/  UMOV UR11, 0x40000040 ;  /* 0x40000040000b7882 */ /* 0x000fe20000000000 */
[----:B------:R-:W-:Y:S01]  /*8160*/  UIADD3 UR8, UR6, 0x300, URZ ;  /* 0x0000030006087890 */ /* 0x000fe2000fffe03f */
[----:B------:R-:W-:Y:S01]  /*8170*/  FADD R189, R188, R189 ;  /* 0x000000bdbcbd7221 */ /* 0x000fe20000000000 */
[----:B------:R-:W-:Y:S01]  /*8180*/  UIADD3 UR6, UR6, 0x380, URZ ;  /* 0x0000038006067890 */ /* 0x000fe2000fffe03f */
[----:B------:R-:W-:Y:S02]  /*8190*/  WARPGROUP.DEPBAR.LE gsb0, 0x0 ;  /* 0x00008000000079c5 */ /* 0x000fe40000010000 */
[--C-:B------:R-:W-:Y:S01]  /*81a0*/  FFMA R153, R194, UR23, -R232.reuse ;  /* 0x00000017c2997c23 */ /* 0x100fe200080008e8 */
[----:B------:R-:W-:Y:S01]  /*81b0*/  FFMA R155, R195, UR23, -R232 ;  /* 0x00000017c39b7c23 */ /* 0x000fe200080008e8 */
[--C-:B------:R-:W-:Y:S01]  /*81c0*/  FFMA R152, R192, UR23, -R238.reuse ;  /* 0x00000017c0987c23 */ /* 0x100fe200080008ee */
[----:B------:R-:W-:-:S02]  /*81d0*/  FFMA R154, R196, UR23, -R238 ;  /* 0x00000017c49a7c23 */ /* 0x000fc400080008ee */
[----:B------:R-:W-:Y:S02]  /*81e0*/  FSETP.GEU.AND P3, PT, R153, -126, PT ;  /* 0xc2fc00009900780b */ /* 0x000fe40003f6e000 */
[----:B------:R-:W-:Y:S02]  /*81f0*/  FSETP.GEU.AND P4, PT, R155, -126, PT ;  /* 0xc2fc00009b00780b */ /* 0x000fe40003f8e000 */
        /* <DEDUP_REMOVED lines=14> */
[----:B-1----:R-:W-:-:S03]  /*82e0*/  @!P6 FMUL R196, R196, R196 ;  /* 0x000000c4c4c4e220 */ /* 0x002fc60000400000 */
[----:B------:R-:W1:Y:S02]  /*82f0*/  MUFU.EX2 R192, R152 ;  /* 0x0000009800c07308 */ /* 0x000e640000000800 */
[----:B------:R-:W-:Y:S01]  /*8300*/  F2FP.F16.F32.PACK_AB R154, R197, R196 ;  /* 0x000000c4c59a723e */ /* 0x000fe200000000ff */
[----:B------:R-:W-:-:S05]  /*8310*/  @!P4 FMUL R153, R153, 0.5 ;  /* 0x3f0000009999c820 */ /* 0x000fca0000400000 */
[----:B------:R2:W3:Y:S01]  /*8320*/  MUFU.EX2 R193, R153 ;  /* 0x0000009900c17308 */ /* 0x0004e20000000800 */
[----:B-1----:R-:W-:Y:S01]  /*8330*/  @!P3 FMUL R192, R192, R192 ;  /* 0x000000c0c0c0b220 */ /* 0x002fe20000400000 */
[----:B--2---:R-:W-:Y:S01]  /*8340*/  F2FP.F16.F32.PACK_AB R153, R195, R194 ;  /* 0x000000c2c399723e */ /* 0x004fe200000000ff */
        /* <DEDUP_REMOVED lines=8> */
[----:B------:R-:W-:-:S04]  /*83d0*/  FADD R193, R192, R193 ;  /* 0x000000c1c0c17221 */ /* 0x000fc80000000000 */
[----:B------:R-:W-:Y:S01]  /*83e0*/  FADD R196, R193, R196 ;  /* 0x000000c4c1c47221 */ /* 0x000fe20000000000 */
[----:B------:R-:W-:Y:S01]  /*83f0*/  HGMMA.64x256x16.F32 R24, R152, gdesc[UR8].tnspB, R24, gsb0 ;  /* 0x43e0000898187df0 */ /* 0x000fe20008000818 */
[----:B------:R-:W-:Y:S01]  /*8400*/  UMOV UR10, UR8 ;  /* 0x00000008000a7c82 */ /* 0x000fe20008000000 */
[----:B------:R-:W-:Y:S01]  /*8410*/  UMOV UR11, 0x40000040 ;  /* 0x40000040000b7882 */ /* 0x000fe20000000000 */
[----:B------:R-:W-:Y:S01]  /*8420*/  FADD R197, R196, R197 ;  /* 0x000000c5c4c57221 */ /* 0x000fe20000000000 */
[----:B------:R-:W-:Y:S02]  /*8430*/  WARPGROUP.DEPBAR.LE gsb0, 0x0 ;  /* 0x00008000000079c5 */ /* 0x000fe40000010000 */
[--C-:B------:R-:W-:Y:S01]  /*8440*/  FFMA R155, R203, UR23, -R232.reuse ;  /* 0x00000017cb9b7c23 */ /* 0x100fe200080008e8 */
[--C-:B------:R-:W-:Y:S01]  /*8450*/  FFMA R203, R206, UR23, -R232.reuse ;  /* 0x00000017cecb7c23 */ /* 0x100fe200080008e8 */
[----:B------:R-:W-:Y:S01]  /*8460*/  FFMA R153, R202, UR23, -R232 ;  /* 0x00000017ca997c23 */ /* 0x000fe200080008e8 */
[--C-:B------:R-:W-:Y:S01]  /*8470*/  FFMA R152, R200, UR23, -R238.reuse ;  /* 0x00000017c8987c23 */ /* 0x100fe200080008ee */
[----:B------:R-:W-:Y:S01]  /*8480*/  FFMA R154, R204, UR23, -R238 ;  /* 0x00000017cc9a7c23 */ /* 0x000fe200080008ee */
[----:B------:R-:W-:Y:S01]  /*8490*/  FSETP.GEU.AND P4, PT, R155, -126, PT ;  /* 0xc2fc00009b00780b */ /* 0x000fe20003f8e000 */
[----:B------:R-:W1:Y:S01]  /*84a0*/  MUFU.EX2 R200, R240 ;  /* 0x000000f000c87308 */ /* 0x000e620000000800 */
[----:B------:R-:W-:-:S02]  /*84b0*/  FSETP.GEU.AND P6, PT, R203, -126, PT ;  /* 0xc2fc0000cb00780b */ /* 0x000fc40003fce000 */
[----:B------:R-:W-:-:S09]  /*84c0*/  FSETP.GEU.AND P3, PT, R153, -126, PT ;  /* 0xc2fc00009900780b */ /* 0x000fd20003f6e000 */
[----:B------:R-:W-:Y:S02]  /*84d0*/  @!P4 FMUL R155, R155, 0.5 ;  /* 0x3f0000009b9bc820 */ /* 0x000fe40000400000 */
[----:B------:R-:W-:Y:S02]  /*84e0*/  @!P6 FMUL R203, R203, 0.5 ;  /* 0x3f000000cbcbe820 */ /* 0x000fe40000400000 */
[----:B------:R-:W-:Y:S01]  /*84f0*/  @!P3 FMUL R153, R153, 0.5 ;  /* 0x3f0000009999b820 */ /* 0x000fe20000400000 */
[----:B------:R-:W2:Y:S01]  /*8500*/  MUFU.EX2 R207, R155 ;  /* 0x0000009b00cf7308 */ /* 0x000ea20000000800 */
[----:B-1----:R-:W-:Y:S01]  /*8510*/  @!P5 FMUL R200, R200, R200 ;  /* 0x000000c8c8c8d220 */ /* 0x002fe20000400000 */
[----:B------:R-:W-:-:S06]  /*8520*/  FSETP.GEU.AND P5, PT, R239, -126, PT ;  /* 0xc2fc0000ef00780b */ /* 0x000fcc0003fae000 */
[----:B------:R1:W3:Y:S07]  /*8530*/  MUFU.EX2 R202, R153 ;  /* 0x0000009900ca7308 */ /* 0x0002ee0000000800 */
[----:B------:R-:W-:Y:S01]  /*8540*/  @!P5 FMUL R239, R239, 0.5 ;  /* 0x3f000000efefd820 */ /* 0x000fe20000400000 */
[----:B------:R-:W4:Y:S01]  /*8550*/  MUFU.EX2 R203, R203 ;  /* 0x000000cb00cb7308 */ /* 0x000f220000000800 */
[----:B-1----:R-:W-:Y:S01]  /*8560*/  FFMA R153, R201, UR23, -R238 ;  /* 0x00000017c9997c23 */ /* 0x002fe200080008ee */
[----:B--2---:R-:W-:-:S04]  /*8570*/  @!P4 FMUL R207, R207, R207 ;  /* 0x000000cfcfcfc220 */ /* 0x004fc80000400000 */
[----:B------:R-:W-:Y:S02]  /*8580*/  FSETP.GEU.AND P4, PT, R153, -126, PT ;  /* 0xc2fc00009900780b */ /* 0x000fe40003f8e000 */
[----:B------:R-:W1:Y:S01]  /*8590*/  MUFU.EX2 R201, R239 ;  /* 0x000000ef00c97308 */ /* 0x000e620000000800 */
[----:B---3--:R-:W-:Y:S01]  /*85a0*/  @!P3 FMUL R202, R202, R202 ;  /* 0x000000cacacab220 */ /* 0x008fe20000400000 */
[----:B------:R-:W-:Y:S01]  /*85b0*/  FSETP.GEU.AND P3, PT, R152, -126, PT ;  /* 0xc2fc00009800780b */ /* 0x000fe20003f6e000 */
[----:B----4-:R-:W-:Y:S01]  /*85c0*/  @!P6 FMUL R203, R203, R203 ;  /* 0x000000cbcbcbe220 */ /* 0x010fe20000400000 */
[----:B------:R-:W-:-:S07]  /*85d0*/  FSETP.GEU.AND P6, PT, R154, -126, PT ;  /* 0xc2fc00009a00780b */ /* 0x000fce0003fce000 */
[----:B------:R-:W-:Y:S01]  /*85e0*/  @!P4 FMUL R153, R153, 0.5 ;  /* 0x3f0000009999c820 */ /* 0x000fe20000400000 */
[----:B------:R-:W-:-:S03]  /*85f0*/  F2FP.F16.F32.PACK_AB R155, R200, R203 ;  /* 0x000000cbc89b723e */ /* 0x000fc600000000ff */
[----:B------:R-:W-:Y:S01]  /*8600*/  @!P3 FMUL R152, R152, 0.5 ;  /* 0x3f0000009898b820 */ /* 0x000fe20000400000 */
[----:B------:R2:W3:Y:S01]  /*8610*/  MUFU.EX2 R205, R153 ;  /* 0x0000009900cd7308 */ /* 0x0004e20000000800 */
[----:B-1----:R-:W-:Y:S01]  /*8620*/  @!P5 FMUL R201, R201, R201 ;  /* 0x000000c9c9c9d220 */ /* 0x002fe20000400000 */
[----:B------:R-:W-:-:S06]  /*8630*/  @!P6 FMUL R154, R154, 0.5 ;  /* 0x3f0000009a9ae820 */ /* 0x000fcc0000400000 */
[----:B------:R-:W1:Y:S01]  /*8640*/  MUFU.EX2 R206, R152 ;  /* 0x0000009800ce7308 */ /* 0x000e620000000800 */
[----:B--2---:R-:W-:Y:S01]  /*8650*/  F2FP.F16.F32.PACK_AB R153, R207, R202 ;  /* 0x000000cacf99723e */ /* 0x004fe200000000ff */
[----:B------:R-:W-:-:S04]  /*8660*/  FADD R202, R199, R202 ;  /* 0x000000cac7ca7221 */ /* 0x000fc80000000000 */
[----:B------:R-:W-:Y:S02]  /*8670*/  FADD R202, R202, R207 ;  /* 0x000000cfcaca7221 */ /* 0x000fe40000000000 */
[----:B------:R-:W2:Y:S01]  /*8680*/  MUFU.EX2 R204, R154 ;  /* 0x0000009a00cc7308 */ /* 0x000ea20000000800 */
[----:B---3--:R-:W-:Y:S01]  /*8690*/  @!P4 FMUL R205, R205, R205 ;  /* 0x000000cdcdcdc220 */ /* 0x008fe20000400000 */
[----:B------:R-:W-:-:S04]  /*86a0*/  FADD R203, R202, R203 ;  /* 0x000000cbcacb7221 */ /* 0x000fc80000000000 */
[----:B------:R-:W-:Y:S01]  /*86b0*/  FADD R200, R203, R200 ;  /* 0x000000c8cbc87221 */ /* 0x000fe20000000000 */
[----:B-1----:R-:W-:-:S05]  /*86c0*/  @!P3 FMUL R206, R206, R206 ;  /* 0x000000cececeb220 */ /* 0x002fca0000400000 */
[----:B------:R-:W-:Y:S01]  /*86d0*/  F2FP.F16.F32.PACK_AB R152, R205, R206 ;  /* 0x000000cecd98723e */ /* 0x000fe200000000ff */
[----:B------:R-:W-:Y:S01]  /*86e0*/  FADD R206, R197, R206 ;  /* 0x000000cec5ce7221 */ /* 0x000fe20000000000 */
[----:B--2---:R-:W-:-:S03]  /*86f0*/  @!P6 FMUL R204, R204, R204 ;  /* 0x000000cccccce220 */ /* 0x004fc60000400000 */
[----:B------:R-:W-:Y:S02]  /*8700*/  FADD R205, R206, R205 ;  /* 0x000000cdcecd7221 */ /* 0x000fe40000000000 */
[----:B------:R-:W-:Y:S02]  /*8710*/  F2FP.F16.F32.PACK_AB R154, R201, R204 ;  /* 0x000000ccc99a723e */ /* 0x000fe400000000ff */
[----:B------:R-:W-:Y:S02]  /*8720*/  FADD R204, R205, R204 ;  /* 0x000000cccdcc7221 */ /* 0x000fe40000000000 */
[----:B------:R-:W-:Y:S02]  /*8730*/  WARPGROUP.ARRIVE ;  /* 0x00000000000079c5 */ /* 0x000fe40000000000 */
[----:B------:R-:W-:-:S04]  /*8740*/  FADD R201, R204, R201 ;  /* 0x000000c9ccc97221 */ /* 0x000fc80000000000 */
[----:B------:R-:W-:Y:S03]  /*8750*/  HGMMA.64x256x16.F32 R24, R152, gdesc[UR8].tnspB, R24, gsb0 ;  /* 0x43e0000898187df0 */ /* 0x000fe60008000818 */
[----:B------:R-:W-:Y:S02]  /*8760*/  WARPGROUP.DEPBAR.LE gsb0, 0x0 ;  /* 0x00008000000079c5 */ /* 0x000fe40000010000 */
[--C-:B------:R-:W-:Y:S01]  /*8770*/  FFMA R155, R211, UR23, -R232.reuse ;  /* 0x00000017d39b7c23 */ /* 0x100fe200080008e8 */
[--C-:B------:R-:W-:Y:S01]  /*8780*/  FFMA R211, R214, UR23, -R232.reuse ;  /* 0x00000017d6d37c23 */ /* 0x100fe200080008e8 */
[--C-:B------:R-:W-:Y:S01]  /*8790*/  FFMA R153, R210, UR23, -R232.reuse ;  /* 0x00000017d2997c23 */ /* 0x100fe200080008e8 */
[----:B------:R-:W-:Y:S01]  /*87a0*/  FFMA R232, R215, UR23, -R232 ;  /* 0x00000017d7e87c23 */ /* 0x000fe200080008e8 */
[--C-:B------:R-:W-:Y:S01]  /*87b0*/  FFMA R152, R208, UR23, -R238.reuse ;  /* 0x00000017d0987c23 */ /* 0x100fe200080008ee */
[----:B------:R-:W-:Y:S01]  /*87c0*/  FSETP.GEU.AND P4, PT, R155, -126, PT ;  /* 0xc2fc00009b00780b */ /* 0x000fe20003f8e000 */
[----:B------:R-:W-:Y:S01]  /*87d0*/  FFMA R154, R213, UR23, -R238 ;  /* 0x00000017d59a7c23 */ /* 0x000fe200080008ee */
[----:B------:R-:W-:-:S02]  /*87e0*/  FSETP.GEU.AND P6, PT, R211, -126, PT ;  /* 0xc2fc0000d300780b */ /* 0x000fc40003fce000 */
[----:B------:R-:W-:Y:S02]  /*87f0*/  FSETP.GEU.AND P3, PT, R153, -126, PT ;  /* 0xc2fc00009900780b */ /* 0x000fe40003f6e000 */
[----:B------:R-:W-:-:S07]  /*8800*/  FSETP.GEU.AND P5, PT, R232, -126, PT ;  /* 0xc2fc0000e800780b */ /* 0x000fce0003fae000 */
[----:B------:R-:W-:Y:S02]  /*8810*/  @!P4 FMUL R155, R155, 0.5 ;  /* 0x3f0000009b9bc820 */ /* 0x000fe40000400000 */
[----:B------:R-:W-:Y:S02]  /*8820*/  @!P6 FMUL R211, R211, 0.5 ;  /* 0x3f000000d3d3e820 */ /* 0x000fe40000400000 */
[----:B------:R-:W-:Y:S01]  /*8830*/  @!P3 FMUL R153, R153, 0.5 ;  /* 0x3f0000009999b820 */ /* 0x000fe20000400000 */
[----:B------:R-:W1:Y:S01]  /*8840*/  MUFU.EX2 R210, R155 ;  /* 0x0000009b00d27308 */ /* 0x000e620000000800 */
[----:B------:R-:W-:-:S07]  /*8850*/  @!P5 FMUL R232, R232, 0.5 ;  /* 0x3f000000e8e8d820 */ /* 0x000fce0000400000 */
[----:B------:R2:W3:Y:S08]  /*8860*/  MUFU.EX2 R215, R153 ;  /* 0x0000009900d77308 */ /* 0x0004f00000000800 */
[----:B------:R-:W4:Y:S01]  /*8870*/  MUFU.EX2 R211, R211 ;  /* 0x000000d300d37308 */ /* 0x000f220000000800 */
[--C-:B--2---:R-:W-:Y:S01]  /*8880*/  FFMA R153, R209, UR23, -R238.reuse ;  /* 0x00000017d1997c23 */ /* 0x104fe200080008ee */
[----:B------:R-:W-:Y:S01]  /*8890*/  FFMA R238, R212, UR23, -R238 ;  /* 0x00000017d4ee7c23 */ /* 0x000fe200080008ee */
[----:B-1----:R-:W-:-:S03]  /*88a0*/  @!P4 FMUL R210, R210, R210 ;  /* 0x000000d2d2d2c220 */ /* 0x002fc60000400000 */
[----:B------:R-:W-:Y:S02]  /*88b0*/  FSETP.GEU.AND P4, PT, R153, -126, PT ;  /* 0xc2fc00009900780b */ /* 0x000fe40003f8e000 */
[----:B------:R-:W1:Y:S01]  /*88c0*/  MUFU.EX2 R208, R232 ;  /* 0x000000e800d07308 */ /* 0x000e620000000800 */
[----:B---3--:R-:W-:Y:S01]  /*88d0*/  @!P3 FMUL R215, R215, R215 ;  /* 0x000000d7d7d7b220 */ /* 0x008fe20000400000 */
[----:B------:R-:W-:Y:S01]  /*88e0*/  FSETP.GEU.AND P3, PT, R152, -126, PT ;  /* 0xc2fc00009800780b */ /* 0x000fe20003f6e000 */
[----:B----4-:R-:W-:Y:S01]  /*88f0*/  @!P6 FMUL R211, R211, R211 ;  /* 0x000000d3d3d3e220 */ /* 0x010fe20000400000 */
[----:B------:R-:W-:-:S07]  /*8900*/  FSETP.GEU.AND P6, PT, R154, -126, PT ;  /* 0xc2fc00009a00780b */ /* 0x000fce0003fce000 */
[----:B------:R-:W-:-:S04]  /*8910*/  @!P4 FMUL R153, R153, 0.5 ;  /* 0x3f0000009999c820 */ /* 0x000fc80000400000 */
[----:B------:R-:W-:Y:S01]  /*8920*/  @!P3 FMUL R152, R152, 0.5 ;  /* 0x3f0000009898b820 */ /* 0x000fe20000400000 */
[----:B------:R2:W3:Y:S01]  /*8930*/  MUFU.EX2 R213, R153 ;  /* 0x0000009900d57308 */ /* 0x0004e20000000800 */
[----:B-1----:R-:W-:Y:S01]  /*8940*/  @!P5 FMUL R208, R208, R208 ;  /* 0x000000d0d0d0d220 */ /* 0x002fe20000400000 */
[----:B------:R-:W-:-:S04]  /*8950*/  FSETP.GEU.AND P5, PT, R238, -126, PT ;  /* 0xc2fc0000ee00780b */ /* 0x000fc80003fae000 */
[----:B------:R-:W-:Y:S01]  /*8960*/  F2FP.F16.F32.PACK_AB R155, R208, R211 ;  /* 0x000000d3d09b723e */ /* 0x000fe200000000ff */
[----:B------:R-:W-:Y:S01]  /*8970*/  @!P6 FMUL R154, R154, 0.5 ;  /* 0x3f0000009a9ae820 */ /* 0x000fe20000400000 */
[----:B------:R-:W1:Y:S01]  /*8980*/  MUFU.EX2 R212, R152 ;  /* 0x0000009800d47308 */ /* 0x000e620000000800 */
[----:B--2---:R-:W-:Y:S01]  /*8990*/  F2FP.F16.F32.PACK_AB R153, R210, R215 ;  /* 0x000000d7d299723e */ /* 0x004fe200000000ff */
[----:B------:R-:W-:-:S04]  /*89a0*/  FADD R215, R200, R215 ;  /* 0x000000d7c8d77221 */ /* 0x000fc80000000000 */
[----:B------:R-:W-:Y:S01]  /*89b0*/  FADD R210, R215, R210 ;  /* 0x000000d2d7d27221 */ /* 0x000fe20000000000 */
[----:B------:R-:W-:Y:S01]  /*89c0*/  @!P5 FMUL R238, R238, 0.5 ;  /* 0x3f000000eeeed820 */ /* 0x000fe20000400000 */
[----:B------:R-:W2:Y:S01]  /*89d0*/  MUFU.EX2 R209, R154 ;  /* 0x0000009a00d17308 */ /* 0x000ea20000000800 */
[----:B---3--:R-:W-:Y:S01]  /*89e0*/  @!P4 FMUL R213, R213, R213 ;  /* 0x000000d5d5d5c220 */ /* 0x008fe20000400000 */
[----:B------:R-:W-:Y:S01]  /*89f0*/  ISETP.NE.AND P4, PT, R15, 0x4, PT ;  /* 0x000000040f00780c */ /* 0x000fe20003f85270 */
[----:B------:R-:W-:-:S03]  /*8a00*/  FADD R211, R210, R211 ;  /* 0x000000d3d2d37221 */ /* 0x000fc60000000000 */
[----:B------:R-:W-:Y:S02]  /*8a10*/  SEL R15, R15, RZ, P4 ;  /* 0x000000ff0f0f7207 */ /* 0x000fe40002000000 */
[----:B------:R-:W3:Y:S01]  /*8a20*/  MUFU.EX2 R214, R238 ;  /* 0x000000ee00d67308 */ /* 0x000ee20000000800 */
[----:B-1----:R-:W-:Y:S01]  /*8a30*/  @!P3 FMUL R212, R212, R212 ;  /* 0x000000d4d4d4b220 */ /* 0x002fe20000400000 */
[----:B------:R-:W-:-:S04]  /*8a40*/  ISETP.NE.AND P3, PT, R6, 0x4, PT ;  /* 0x000000040600780c */ /* 0x000fc80003f65270 */
[----:B------:R-:W-:Y:S01]  /*8a50*/  F2FP.F16.F32.PACK_AB R152, R213, R212 ;  /* 0x000000d4d598723e */ /* 0x000fe200000000ff */
[----:B------:R-:W-:Y:S01]  /*8a60*/  FADD R212, R201, R212 ;  /* 0x000000d4c9d47221 */ /* 0x000fe20000000000 */
[----:B------:R-:W-:Y:S01]  /*8a70*/  SEL R6, R6, RZ, P3 ;  /* 0x000000ff06067207 */ /* 0x000fe20001800000 */
[----:B--2---:R-:W-:Y:S02]  /*8a80*/  @!P6 FMUL R209, R209, R209 ;  /* 0x000000d1d1d1e220 */ /* 0x004fe40000400000 */
[----:B------:R-:W-:Y:S01]  /*8a90*/  FADD R213, R212, R213 ;  /* 0x000000d5d4d57221 */ /* 0x000fe20000000000 */
[C---:B------:R-:W-:Y:S02]  /*8aa0*/  LEA R12, R6.reuse, R11, 0x3 ;  /* 0x0000000b060c7211 */ /* 0x040fe400078e18ff */
[----:B------:R-:W-:Y:S02]  /*8ab0*/  IADD3 R6, R6, 0x1, RZ ;  /* 0x0000000106067810 */ /* 0x000fe40007ffe0ff */
[----:B------:R-:W-:Y:S01]  /*8ac0*/  PRMT R12, RZ, 0x654, R12 ;  /* 0x00000654ff0c7816 */ /* 0x000fe2000000000c */
[----:B---3--:R-:W-:Y:S01]  /*8ad0*/  @!P5 FMUL R214, R214, R214 ;  /* 0x000000d6d6d6d220 */ /* 0x008fe20000400000 */
[----:B------:R-:W-:-:S04]  /*8ae0*/  ISETP.NE.AND P3, PT, R6, 0x4, PT ;  /* 0x000000040600780c */ /* 0x000fc80003f65270 */
[----:B------:R-:W-:Y:S01]  /*8af0*/  F2FP.F16.F32.PACK_AB R154, R209, R214 ;  /* 0x000000d6d19a723e */ /* 0x000fe200000000ff */
[----:B------:R-:W-:Y:S01]  /*8b00*/  FADD R214, R213, R214 ;  /* 0x000000d6d5d67221 */ /* 0x000fe20000000000 */
[----:B------:R-:W-:Y:S02]  /*8b10*/  SEL R6, R6, RZ, P3 ;  /* 0x000000ff06067207 */ /* 0x000fe40001800000 */
[----:B------:R-:W-:Y:S01]  /*8b20*/  WARPGROUP.ARRIVE ;  /* 0x00000000000079c5 */ /* 0x000fe20000000000 */
[----:B------:R-:W-:-:S05]  /*8b30*/  FADD R13, R214, R209 ;  /* 0x000000d1d60d7221 */ /* 0x000fca0000000000 */
[----:B------:R-:W-:Y:S03]  /*8b40*/  HGMMA.64x256x16.F32 R24, R152, gdesc[UR4].tnspB, R24, gsb0 ;  /* 0x43e0000498187df0 */ /* 0x000fe60008000818 */
[----:B------:R-:W-:Y:S02]  /*8b50*/  WARPGROUP.DEPBAR.LE gsb0, 0x0 ;  /* 0x00008000000079c5 */ /* 0x000fe40000010000 */
[----:B------:R1:W-:Y:S02]  /*8b60*/  SYNCS.ARRIVE.TRANS64.RED.A1T0 RZ, [R12+URZ], RZ ;  /* 0x000000ff0cff79a7 */ /* 0x0003e4000810043f */
[----:B-1----:R-:W-:-:S04]  /*8b70*/  SEL R12, RZ, 0x1, P4 ;  /* 0x00000001ff0c7807 */ /* 0x002fc80002000000 */
[----:B------:R-:W-:Y:S01]  /*8b80*/  LOP3.LUT R3, R3, R12, RZ, 0x3c, !PT ;  /* 0x0000000c03037212 */ /* 0x000fe200078e3cff */
[----:B------:R-:W-:Y:S01]  /*8b90*/  FADD R12, R211, R208 ;  /* 0x000000d0d30c7221 */ /* 0x000fe20000000000 */
[----:B------:R-:W-:Y:S06]  /*8ba0*/  @P2 BRA `(.L_x_31) ;  /* 0x0000000000e42947 */ /* 0x000fec0003800000 */
[----:B------:R-:W-:Y:S01]  /*8bb0*/  ISETP.LT.OR P2, PT, R7, 0x1, !P0 ;  /* 0x000000010700780c */ /* 0x000fe20004741670 */
[----:B------:R-:W-:-:S12]  /*8bc0*/  BSSY B0, `(.L_x_32) ;  /* 0x0000036000007945 */ /* 0x000fd80003800000 */
[----:B------:R-:W-:Y:S05]  /*8bd0*/  @P2 BRA `(.L_x_33) ;  /* 0x0000000000d02947 */ /* 0x000fea0003800000 */
[----:B------:R-:W-:Y:S02]  /*8be0*/  LEA R14, R5, R2, 0x3 ;  /* 0x00000002050e7211 */ /* 0x000fe400078e18ff */
[----:B------:R-:W-:Y:S02]  /*8bf0*/  SHF.L.U32 R153, R4, 0x1f, RZ ;  /* 0x0000001f04997819 */ /* 0x000fe400000006ff */
[----:B------:R-:W-:Y:S02]  /*8c00*/  ISETP.NE.AND P3, PT, R0, RZ, PT ;  /* 0x000000ff0000720c */ /* 0x000fe40003f65270 */
[----:B------:R-:W1:Y:S02]  /*8c10*/  SYNCS.PHASECHK.TRANS64.TRYWAIT P2, [R14+URZ+0x48020], R153 ;  /* 0x048020990e0075a7 */ /* 0x000e64000804017f */
[----:B-1----:R-:W-:Y:S09]  /*8c20*/  @!P2 BRA `(.L_x_34) ;  /* 0x0000007400f0a947 */ /* 0x002ff20003800000 */
.L_x_95:
[----:B------:R-:W-:Y:S05]  /*8c30*/  @P3 BRA `(.L_x_35) ;  /* 0x0000000000143947 */ /* 0x000fea0003800000 */
[----:B------:R-:W-:Y:S01]  /*8c40*/  LOP3.LUT P2, RZ, R16, 0x1f, RZ, 0xc0, !PT ;  /* 0x0000001f10ff7812 */ /* 0x000fe2000784c0ff */
[----:B-1----:R-:W-:-:S04]  /*8c50*/  IMAD.MOV.U32 R153, RZ, RZ, 0x10000 ;  /* 0x00010000ff997424 */ /* 0x002fc800078e00ff */
[----:B------:R2:W-:Y:S08]  /*8c60*/  SYNCS.ARRIVE.TRANS64 RZ, [R14+URZ+0x48000], R153 ;  /* 0x048000990eff79a7 */ /* 0x0005f0000800003f */
[----:B------:R-:W-:Y:S05]  /*8c70*/  @!P2 BRA `(.L_x_35) ;  /* 0x000000000004a947 */ /* 0x000fea0003800000 */
[----:B------:R-:W-:Y:S01]  /*8c80*/  BPT.TRAP 0x1 ;  /* 0x000000040000795c */ /* 0x000fe20000300000 */
.L_x_35:
        /* <DEDUP_REMOVED lines=17> */
[----:B------:R-:W-:Y:S01]  /*8da0*/  UIADD3 UR33, UR33, 0x48000, URZ ;  /* 0x0004800021217890 */ /* 0x000fe2000fffe03f */
[----:B------:R-:W-:Y:S01]  /*8db0*/  IADD3 R8, R8, 0x1, RZ ;  /* 0x0000000108087810 */ /* 0x000fe20007ffe0ff */
[----:B------:R-:W-:Y:S01]  /*8dc0*/  UIADD3 UR32, UR8, 0x8000, URZ ;  /* 0x0000800008207890 */ /* 0x000fe2000fffe03f */
[----:B------:R-:W-:Y:S01]  /*8dd0*/  ISETP.NE.AND P2, PT, R5, 0x4, PT ;  /* 0x000000040500780c */ /* 0x000fe20003f45270 */
[----:B------:R-:W-:-:S02]  /*8de0*/  UIADD3 UR24, UR8, 0xc000, URZ ;  /* 0x0000c00008187890 */ /* 0x000fc4000fffe03f */
        /* <DEDUP_REMOVED lines=19> */
.L_x_33:
[----:B------:R-:W-:Y:S05]  /*8f20*/  BSYNC B0 ;  /* 0x0000000000007941 */ /* 0x000fea0003800000 */
.L_x_32:
[----:B------:R-:W-:-:S07]  /*8f30*/  IADD3 R7, R7, -0x1, RZ ;  /* 0xffffffff07077810 */ /* 0x000fce0007ffe0ff */
.L_x_31:
[----:B------:R-:W-:Y:S02]  /*8f40*/  IADD3 R10, R10, 0x80, RZ ;  /* 0x000000800a0a7810 */ /* 0x000fe40007ffe0ff */
[----:B------:R-:W-:Y:S02]  /*8f50*/  MOV R231, R219 ;  /* 0x000000db00e77202 */ /* 0x000fe40000000f00 */
[----:B------:R-:W-:Y:S01]  /*8f60*/  MOV R233, R218 ;  /* 0x000000da00e97202 */ /* 0x000fe20000000f00 */
[----:B------:R-:W-:Y:S06]  /*8f70*/  @P1 BRA `(.L_x_36) ;  /* 0xffffffc400241947 */ /* 0x000fec000383ffff */
.L_x_24:
[----:B------:R-:W-:-:S13]  /*8f80*/  ISETP.GE.AND P1, PT, R17, 0x1, PT ;  /* 0x000000011100780c */ /* 0x000fda0003f26270 */
[----:B------:R-:W-:Y:S05]  /*8f90*/  @!P1 BRA `(.L_x_37) ;  /* 0x0000004400589947 */ /* 0x000fea0003800000 */
[----:B------:R-:W-:Y:S02]  /*8fa0*/  MOV R231, R219 ;  /* 0x000000db00e77202 */ /* 0x000fe40000000f00 */
[----:B------:R-:W-:Y:S02]  /*8fb0*/  MOV R230, R218 ;  /* 0x000000da00e67202 */ /* 0x000fe40000000f00 */
[----:B------:R-:W-:-:S07]  /*8fc0*/  LOP3.LUT R14, R16, 0x1f, RZ, 0xc0, !PT ;  /* 0x0000001f100e7812 */ /* 0x000fce00078ec0ff */
.L_x_50:
[----:B------:R-:W-:Y:S01]  /*8fd0*/  LEA R153, R15, R2, 0x3 ;  /* 0x000000020f997211 */ /* 0x000fe200078e18ff */
[----:B------:R-:W-:Y:S05]  /*8fe0*/  YIELD ;  /* 0x0000000000007946 */ /* 0x000fea0003800000 */
[----:B-1----:R-:W-:-:S04]  /*8ff0*/  SHF.L.U32 R152, R3, 0x1f, RZ ;  /* 0x0000001f03987819 */ /* 0x002fc800000006ff */
[----:B------:R-:W1:Y:S02]  /*9000*/  SYNCS.PHASECHK.TRANS64.TRYWAIT P1, [R153+URZ+0x48000], R152 ;  /* 0x04800098990075a7 */ /* 0x000e64000802017f */
[----:B-1----:R-:W-:Y:S05]  /*9010*/  @!P1 BRA `(.L_x_38) ;  /* 0x0000007400089947 */ /* 0x002fea0003800000 */
.L_x_96:
[----:B------:R-:W-:Y:S05]  /*9020*/  WARPSYNC.ALL ;  /* 0x0000000000007948 */ /* 0x000fea0003800000 */
[----:B------:R-:W-:Y:S01]  /*9030*/  LEA R232, R15, UR14, 0xc ;  /* 0x0000000e0fe87c11 */ /* 0x000fe2000f8e60ff */
[----:B-1----:R-:W-:Y:S01]  /*9040*/  WARPGROUP.ARRIVE ;  /* 0x00000000000079c5 */ /* 0x002fe20000000000 */
[----:B------:R-:W-:Y:S02]  /*9050*/  MOV R233, 0x40000040 ;  /* 0x4000004000e97802 */ /* 0x000fe40000000f00 */
[----:B------:R-:W-:Y:S02]  /*9060*/  R2UR UR10, R232 ;  /* 0x00000000e80a72ca */ /* 0x000fe400000e0000 */
[----:B------:R-:W-:-:S02]  /*9070*/  R2UR UR11, R233 ;  /* 0x00000000e90b72ca */ /* 0x000fc400000e0000 */
[----:B------:R-:W-:Y:S02]  /*9080*/  R2UR UR8, R234 ;  /* 0x00000000ea0872ca */ /* 0x000fe400000e0000 */
[----:B------:R-:W-:Y:S02]  /*9090*/  R2UR UR9, R235 ;  /* 0x00000000eb0972ca */ /* 0x000fe400000e0000 */
[----:B------:R-:W-:Y:S02]  /*90a0*/  IADD3 R218, R232, 0x2, RZ ;  /* 0x00000002e8da7810 */ /* 0x000fe40007ffe0ff */
[----:B------:R-:W-:Y:S02]  /*90b0*/  MOV R219, 0x40000040 ;  /* 0x4000004000db7802 */ /* 0x000fe40000000f00 */
[----:B------:R-:W-:Y:S02]  /*90c0*/  MOV R233, 0x40000040 ;  /* 0x4000004000e97802 */ /* 0x000fe40000000f00 */
[----:B------:R-:W-:-:S02]  /*90d0*/  ISETP.NE.AND P1, PT, R9, RZ, PT ;  /* 0x000000ff0900720c */ /* 0x000fc40003f25270 */
[----:B------:R-:W-:-:S03]  /*90e0*/  R2UR UR7, R233 ;  /* 0x00000000e90772ca */ /* 0x000fc600000e0000 */
[----:B------:R-:W-:Y:S01]  /*90f0*/  HGMMA.64x128x16.F32 R152, gdesc[UR8], RZ, !UPT, gsb0 ;  /* 0x01e00000089879f0 */ /* 0x000fe2000c0008ff */
[----:B------:R-:W-:Y:S02]  /*9100*/  R2UR UR10, R218 ;  /* 0x00000000da0a72ca */ /* 0x000fe400000e0000 */
[----:B------:R-:W-:Y:S02]  /*9110*/  R2UR UR11, R219 ;  /* 0x00000000db0b72ca */ /* 0x000fe400000e0000 */
[----:B------:R-:W-:Y:S02]  /*9120*/  R2UR UR8, R228 ;  /* 0x00000000e40872ca */ /* 0x000fe400000e0000 */
[----:B------:R-:W-:Y:S02]  /*9130*/  R2UR UR9, R229 ;  /* 0x00000000e50972ca */ /* 0x000fe400000e0000 */
[----:B------:R-:W-:Y:S02]  /*9140*/  IADD3 R218, R232, 0x4, RZ ;  /* 0x00000004e8da7810 */ /* 0x000fe40007ffe0ff */
[----:B------:R-:W-:Y:S01]  /*9150*/  MOV R219, 0x40000040 ;  /* 0x4000004000db7802 */ /* 0x000fe20000000f00 */
[----:B------:R-:W-:-:S02]  /*9160*/  WARPGROUP.DEPBAR.LE gsb0, 0x0 ;  /* 0x00008000000079c5 */ /* 0x000fc40000010000 */
[----:B------:R-:W-:-:S06]  /*9170*/  WARPGROUP.ARRIVE ;  /* 0x00000000000079c5 */ /* 0x000fcc0000000000 */
[----:B------:R-:W-:Y:S01]  /*9180*/  HGMMA.64x128x16.F32 R152, gdesc[UR8], R152, gsb0 ;  /* 0x01e00000089879f0 */ /* 0x000fe20008000898 */
[----:B------:R-:W-:Y:S01]  /*9190*/  R2UR UR10, R218 ;  /* 0x00000000da0a72ca */ /* 0x000fe200000e0000 */
[----:B------:R-:W-:Y:S01]  /*91a0*/  VIADD R218, R232, 0x6 ;  /* 0x00000006e8da7836 */ /* 0x000fe20000000000 */
[----:B------:R-:W-:Y:S02]  /*91b0*/  R2UR UR11, R219 ;  /* 0x00000000db0b72ca */ /* 0x000fe400000e0000 */
[----:B------:R-:W-:Y:S02]  /*91c0*/  R2UR UR8, R226 ;  /* 0x00000000e20872ca */ /* 0x000fe400000e0000 */
[----:B------:R-:W-:Y:S02]  /*91d0*/  R2UR UR9, R227 ;  /* 0x00000000e30972ca */ /* 0x000fe400000e0000 */
[----:B------:R-:W-:Y:S01]  /*91e0*/  MOV R219, 0x40000040 ;  /* 0x4000004000db7802 */ /* 0x000fe20000000f00 */
[----:B------:R-:W-:-:S02]  /*91f0*/  WARPGROUP.DEPBAR.LE gsb0, 0x0 ;  /* 0x00008000000079c5 */ /* 0x000fc40000010000 */
[----:B------:R-:W-:-:S08]  /*9200*/  WARPGROUP.ARRIVE ;  /* 0x00000000000079c5 */ /* 0x000fd00000000000 */
[----:B------:R-:W-:Y:S01]  /*9210*/  HGMMA.64x128x16.F32 R152, gdesc[UR8], R152, gsb0 ;  /* 0x01e00000089879f0 */ /* 0x000fe20008000898 */
        /* <DEDUP_REMOVED lines=59> */
[----:B------:R-:W-:-:S02]  /*95d0*/  MOV R219, 0x40000040 ;  /* 0x4000004000db7802 */ /* 0x000fc40000000f00 */
[----:B------:R-:W-:Y:S01]  /*95e0*/  R2UR UR58, R218 ;  /* 0x00000000da3a72ca */ /* 0x000fe200000e0000 */
[----:B------:R-:W-:Y:S01]  /*95f0*/  VIADD R218, R232, 0x806 ;  /* 0x00000806e8da7836 */ /* 0x000fe20000000000 */
[----:B------:R-:W-:Y:S02]  /*9600*/  R2UR UR59, R219 ;  /* 0x00000000db3b72ca */ /* 0x000fe400000e0000 */
[----:B------:R-:W-:Y:S02]  /*9610*/  MOV R219, 0x40000040 ;  /* 0x4000004000db7802 */ /* 0x000fe40000000f00 */
[----:B------:R-:W-:Y:S02]  /*9620*/  R2UR UR54, R218 ;  /* 0x00000000da3672ca */ /* 0x000fe400000e0000 */
[----:B------:R-:W-:Y:S02]  /*9630*/  R2UR UR55, R219 ;  /* 0x00000000db3772ca */ /* 0x000fe400000e0000 */
[----:B------:R-:W-:-:S02]  /*9640*/  IADD3 R218, R232, 0xc00, RZ ;  /* 0x00000c00e8da7810 */ /* 0x000fc40007ffe0ff */
[----:B------:R-:W-:Y:S02]  /*9650*/  MOV R219, 0x40000040 ;  /* 0x4000004000db7802 */ /* 0x000fe40000000f00 */
[----:B------:R-:W-:Y:S02]  /*9660*/  R2UR UR50, R218 ;  /* 0x00000000da3272ca */ /* 0x000fe400000e0000 */
[----:B------:R-:W-:Y:S02]  /*9670*/  R2UR UR51, R219 ;  /* 0x00000000db3372ca */ /* 0x000fe400000e0000 */
[----:B------:R-:W-:Y:S02]  /*9680*/  IADD3 R218, R232, 0xc02, RZ ;  /* 0x00000c02e8da7810 */ /* 0x000fe40007ffe0ff */
[----:B------:R-:W-:Y:S02]  /*9690*/  MOV R219, 0x40000040 ;  /* 0x4000004000db7802 */ /* 0x000fe40000000f00 */
[----:B------:R-:W-:-:S02]  /*96a0*/  R2UR UR46, R218 ;  /* 0x00000000da2e72ca */ /* 0x000fc400000e0000 */
[----:B------:R-:W-:Y:S02]  /*96b0*/  R2UR UR47, R219 ;  /* 0x00000000db2f72ca */ /* 0x000fe400000e0000 */
[----:B------:R-:W-:Y:S02]  /*96c0*/  IADD3 R218, R232, 0xc04, RZ ;  /* 0x00000c04e8da7810 */ /* 0x000fe40007ffe0ff */
[----:B------:R-:W-:Y:S02]  /*96d0*/  MOV R219, 0x40000040 ;  /* 0x4000004000db7802 */ /* 0x000fe40000000f00 */
[----:B------:R-:W-:Y:S02]  /*96e0*/  R2UR UR42, R218 ;  /* 0x00000000da2a72ca */ /* 0x000fe400000e0000 */
[----:B------:R-:W-:Y:S02]  /*96f0*/  R2UR UR43, R219 ;  /* 0x00000000db2b72ca */ /* 0x000fe400000e0000 */
[----:B------:R-:W-:-:S04]  /*9700*/  IADD3 R232, R232, 0xc06, RZ ;  /* 0x00000c06e8e87810 */ /* 0x000fc80007ffe0ff */
        /* <DEDUP_REMOVED lines=31> */
.L_x_97:
[----:B------:R-:W-:Y:S05]  /*9900*/  @P3 BRA `(.L_x_42) ;  /* 0x0000000000143947 */ /* 0x000fea0003800000 */
[----:B------:R-:W-:Y:S02]  /*9910*/  ISETP.NE.AND P2, PT, R14, RZ, PT ;  /* 0x000000ff0e00720c */ /* 0x000fe40003f45270 */
[----:B-1----:R-:W-:-:S04]  /*9920*/  MOV R219, 0x10000 ;  /* 0x0001000000db7802 */ /* 0x002fc80000000f00 */
[----:B------:R2:W-:Y:S07]  /*9930*/  SYNCS.ARRIVE.TRANS64 RZ, [R218+URZ+0x48000], R219 ;  /* 0x048000dbdaff79a7 */ /* 0x0005ee000800003f */
[----:B------:R-:W-:Y:S05]  /*9940*/  @!P2 BRA `(.L_x_42) ;  /* 0x000000000004a947 */ /* 0x000fea0003800000 */
[----:B------:R-:W-:Y:S01]  /*9950*/  BPT.TRAP 0x1 ;  /* 0x000000040000795c */ /* 0x000fe20000300000 */
.L_x_42:
[----:B-12---:R-:W-:Y:S01]  /*9960*/  LEA R219, R5, R2, 0x10 ;  /* 0x0000000205db7211 */ /* 0x006fe200078e80ff */
        /* <DEDUP_REMOVED lines=10> */
[----:B------:R-:W-:Y:S01]  /*9a10*/  UMOV UR26, 0x40 ;  /* 0x00000040001a7882 */ /* 0x000fe20000000000 */
[----:B------:R-:W-:Y:S01]  /*9a20*/  UMOV UR28, UR36 ;  /* 0x00000024001c7c82 */ /* 0x000fe20008000000 */
[----:B------:R-:W-:Y:S01]  /*9a30*/  UMOV UR29, UR37 ;  /* 0x00000025001d7c82 */ /* 0x000fe20008000000 */
[----:B------:R-:W-:Y:S01]  /*9a40*/  UMOV UR18, 0x80 ;  /* 0x0000008000127882 */ /* 0x000fe20000000000 */
[----:B------:R-:W-:Y:S01]  /*9a50*/  USHF.L.U32 UR35, UR35, 0x7, URZ ;  /* 0x0000000723237899 */ /* 0x000fe2000800063f */
[----:B------:R-:W-:Y:S01]  /*9a60*/  ISETP.NE.AND P2, PT, R5, 0x4, PT ;  /* 0x000000040500780c */ /* 0x000fe20003f45270 */
[----:B------:R-:W-:-:S02]  /*9a70*/  UIADD3 UR33, UR33, 0x48000, URZ ;  /* 0x0004800021217890 */ /* 0x000fc4000fffe03f */
[----:B------:R-:W-:Y:S01]  /*9a80*/  UIADD3 UR32, UR8, 0x8000, URZ ;  /* 0x0000800008207890 */ /* 0x000fe2000fffe03f */
[----:B------:R-:W-:Y:S01]  /*9a90*/  SEL R219, RZ, 0x1, P2 ;  /* 0x00000001ffdb7807 */ /* 0x000fe20001000000 */
        /* <DEDUP_REMOVED lines=8> */
[----:B------:R1:W-:Y:S01]  /*9b20*/  UTMALDG.4D [UR32], [UR42], desc[UR6] ;  /* 0x000006202a0075b4 */ /* 0x0003e20008019000 */
[----:B------:R-:W-:Y:S01]  /*9b30*/  UMOV UR21, UR37 ;  /* 0x0000002500157c82 */ /* 0x000fe20008000000 */
[----:B------:R-:W-:Y:S01]  /*9b40*/  UMOV UR17, UR33 ;  /* 0x0000002100117c82 */ /* 0x000fe20008000000 */
[----:B------:R-:W-:Y:S01]  /*9b50*/  UMOV UR19, UR35 ;  /* 0x0000002300137c82 */ /* 0x000fe20008000000 */
[----:B------:R-:W-:Y:S01]  /*9b60*/  UMOV UR10, 0xc0 ;  /* 0x000000c0000a7882 */ /* 0x000fe20000000000 */
[----:B------:R-:W-:Y:S01]  /*9b70*/  UMOV UR12, UR36 ;  /* 0x00000024000c7c82 */ /* 0x000fe20008000000 */
[----:B------:R-:W-:Y:S01]  /*9b80*/  UMOV UR13, UR37 ;  /* 0x00000025000d7c82 */ /* 0x000fe20008000000 */
[----:B------:R-:W-:Y:S01]  /*9b90*/  UMOV UR9, UR33 ;  /* 0x0000002100097c82 */ /* 0x000fe20008000000 */
[----:B------:R1:W-:Y:S01]  /*9ba0*/  UTMALDG.4D [UR24], [UR42], desc[UR6] ;  /* 0x000006182a0075b4 */ /* 0x0003e20008019000 */
[----:B------:R-:W-:Y:S01]  /*9bb0*/  UMOV UR11, UR35 ;  /* 0x00000023000b7c82 */ /* 0x000fe20008000000 */
[----:B------:R1:W-:Y:S01]  /*9bc0*/  UTMALDG.4D [UR16], [UR42], desc[UR6] ;  /* 0x000006102a0075b4 */ /* 0x0003e20008019000 */
[----:B------:R1:W-:Y:S02]  /*9bd0*/  UTMALDG.4D [UR8], [UR42], desc[UR6] ;  /* 0x000006082a0075b4 */ /* 0x0003e40008019000 */
[----:B-1----:R-:W-:Y:S01]  /*9be0*/  NOP ;  /* 0x0000000000007918 */ /* 0x002fe20000000000 */
.L_x_40:
[----:B------:R-:W-:-:S07]  /*9bf0*/  IADD3 R7, R7, -0x1, RZ ;  /* 0xffffffff07077810 */ /* 0x000fce0007ffe0ff */
.L_x_39:
[----:B------:R-:W-:Y:S01]  /*9c00*/  IADD3 R15, R15, 0x1, RZ ;  /* 0x000000010f0f7810 */ /* 0x000fe20007ffe0ff */
[----:B------:R-:W-:Y:S05]  /*9c10*/  WARPSYNC.ALL ;  /* 0x0000000000007948 */ /* 0x000fea0003800000 */
[----:B------:R-:W-:-:S04]  /*9c20*/  ISETP.NE.AND P2, PT, R15, 0x4, PT ;  /* 0x000000040f00780c */ /* 0x000fc80003f45270 */
[----:B------:R-:W-:Y:S02]  /*9c30*/  SEL R218, RZ, 0x1, P2 ;  /* 0x00000001ffda7807 */ /* 0x000fe40001000000 */
[----:B------:R-:W-:Y:S02]  /*9c40*/  SEL R15, R15, RZ, P2 ;  /* 0x000000ff0f0f7207 */ /* 0x000fe40001000000 */
[----:B------:R-:W-:Y:S01]  /*9c50*/  LOP3.LUT R3, R3, R218, RZ, 0x3c, !PT ;  /* 0x000000da03037212 */ /* 0x000fe200078e3cff */
[C---:B------:R-:W-:Y:S01]  /*9c60*/  VIADD R218, R10.reuse, 0x1 ;  /* 0x000000010ada7836 */ /* 0x040fe20000000000 */
[C---:B------:R-:W-:Y:S01]  /*9c70*/  ISETP.GE.AND P2, PT, R10.reuse, UR22, PT ;  /* 0x000000160a007c0c */ /* 0x040fe2000bf46270 */
[----:B------:R-:W-:Y:S01]  /*9c80*/  IMAD R240, R15, 0x8, R2 ;  /* 0x000000080ff07824 */ /* 0x000fe200078e0202 */
[----:B------:R-:W-:Y:S01]  /*9c90*/  IADD3 R232, R10, 0x9, RZ ;  /* 0x000000090ae87810 */ /* 0x000fe20007ffe0ff */
[----:B------:R-:W-:Y:S01]  /*9ca0*/  BSSY B0, `(.L_x_43) ;  /* 0x00000e0000007945 */ /* 0x000fe20003800000 */
[----:B------:R-:W-:-:S02]  /*9cb0*/  ISETP.GE.AND P4, PT, R218, UR22, PT ;  /* 0x00000016da007c0c */ /* 0x000fc4000bf86270 */
[C---:B------:R-:W-:Y:S02]  /*9cc0*/  IADD3 R218, R10.reuse, 0x10, RZ ;  /* 0x000000100ada7810 */ /* 0x040fe40007ffe0ff */
[----:B------:R-:W-:Y:S02]  /*9cd0*/  IADD3 R219, R10, 0x8, RZ ;  /* 0x000000080adb7810 */ /* 0x000fe40007ffe0ff */
[----:B------:R-:W-:Y:S02]  /*9ce0*/  ISETP.GE.AND P5, PT, R218, UR22, PT ;  /* 0x00000016da007c0c */ /* 0x000fe4000bfa6270 */
[----:B------:R-:W-:Y:S02]  /*9cf0*/  IADD3 R218, R10, 0x11, RZ ;  /* 0x000000110ada7810 */ /* 0x000fe40007ffe0ff */
[----:B------:R-:W-:Y:S02]  /*9d00*/  FSEL R152, R152, -INF , !P2 ;  /* 0xff80000098987808 */ /* 0x000fe40005000000 */
[----:B------:R-:W-:-:S02]  /*9d10*/  FSEL R233, R154, -INF , !P2 ;  /* 0xff8000009ae97808 */ /* 0x000fc40005000000 */
[----:B------:R-:W-:Y:S02]  /*9d20*/  ISETP.GE.AND P6, PT, R232, UR22, PT ;  /* 0x00000016e8007c0c */ /* 0x000fe4000bfc6270 */
[----:B------:R-:W-:Y:S02]  /*9d30*/  ISETP.GE.AND P2, PT, R218, UR22, PT ;  /* 0x00000016da007c0c */ /* 0x000fe4000bf46270 */
[----:B------:R-:W-:Y:S02]  /*9d40*/  ISETP.GE.AND P3, PT, R219, UR22, PT ;  /* 0x00000016db007c0c */ /* 0x000fe4000bf66270 */
[C---:B------:R-:W-:Y:S02]  /*9d50*/  IADD3 R218, R10.reuse, 0x20, RZ ;  /* 0x000000200ada7810 */ /* 0x040fe40007ffe0ff */
[----:B------:R-:W-:Y:S02]  /*9d60*/  IADD3 R154, R10, 0x19, RZ ;  /* 0x000000190a9a7810 */ /* 0x000fe40007ffe0ff */
[----:B------:R-:W-:-:S02]  /*9d70*/  FSEL R157, R157, -INF , !P6 ;  /* 0xff8000009d9d7808 */ /* 0x000fc40007000000 */
[----:B------:R-:W-:Y:S02]  /*9d80*/  FSEL R159, R159, -INF , !P6 ;  /* 0xff8000009f9f7808 */ /* 0x000fe40007000000 */
[----:B------:R-:W-:Y:S02]  /*9d90*/  FSEL R156, R156, -INF , !P3 ;  /* 0xff8000009c9c7808 */ /* 0x000fe40005800000 */
[----:B------:R-:W-:Y:S02]  /*9da0*/  FSEL R158, R158, -INF , !P3 ;  /* 0xff8000009e9e7808 */ /* 0x000fe40005800000 */
[----:B------:R-:W-:Y:S02]  /*9db0*/  ISETP.GE.AND P6, PT, R218, UR22, PT ;  /* 0x00000016da007c0c */ /* 0x000fe4000bfc6270 */
[----:B------:R-:W-:Y:S02]  /*9dc0*/  ISETP.GE.AND P3, PT, R154, UR22, PT ;  /* 0x000000169a007c0c */ /* 0x000fe4000bf66270 */
[----:B------:R-:W-:-:S02]  /*9dd0*/  IADD3 R218, R10, 0x28, RZ ;  /* 0x000000280ada7810 */ /* 0x000fc40007ffe0ff */
[C---:B------:R-:W-:Y:S02]  /*9de0*/  IADD3 R219, R10.reuse, 0x18, RZ ;  /* 0x000000180adb7810 */ /* 0x040fe40007ffe0ff */
[----:B------:R-:W-:Y:S02]  /*9df0*/  IADD3 R154, R10, 0x21, RZ ;  /* 0x000000210a9a7810 */ /* 0x000fe40007ffe0ff */
[----:B------:R-:W-:Y:S02]  /*9e00*/  FSEL R161, R161, -INF , !P2 ;  /* 0xff800000a1a17808 */ /* 0x000fe40005000000 */
[----:B------:R-:W-:Y:S02]  /*9e10*/  FSEL R163, R163, -INF , !P2 ;  /* 0xff800000a3a37808 */ /* 0x000fe40005000000 */
[----:B------:R-:W-:Y:S02]  /*9e20*/  FSEL R153, R153, -INF , !P4 ;  /* 0xff80000099997808 */ /* 0x000fe40006000000 */
[----:B------:R-:W-:-:S02]  /*9e30*/  FSEL R155, R155, -INF , !P4 ;  /* 0xff8000009b9b7808 */ /* 0x000fc40006000000 */
[----:B------:R-:W-:Y:S02]  /*9e40*/  FSEL R160, R160, -INF , !P5 ;  /* 0xff800000a0a07808 */ /* 0x000fe40006800000 */
[----:B------:R-:W-:Y:S02]  /*9e50*/  FSEL R162, R162, -INF , !P5 ;  /* 0xff800000a2a27808 */ /* 0x000fe40006800000 */
[----:B------:R-:W-:Y:S02]  /*9e60*/  ISETP.GE.AND P2, PT, R218, UR22, PT ;  /* 0x00000016da007c0c */ /* 0x000fe4000bf46270 */
[----:B------:R-:W-:Y:S02]  /*9e70*/  ISETP.GE.AND P4, PT, R219, UR22, PT ;  /* 0x00000016db007c0c */ /* 0x000fe4000bf86270 */
[----:B------:R-:W-:Y:S02]  /*9e80*/  ISETP.GE.AND P5, PT, R154, UR22, PT ;  /* 0x000000169a007c0c */ /* 0x000fe4000bfa6270 */
[----:B------:R-:W-:-:S02]  /*9e90*/  IADD3 R218, R10, 0x30, RZ ;  /* 0x000000300ada7810 */ /* 0x000fc40007ffe0ff */
[----:B------:R-:W-:Y:S02]  /*9ea0*/  IADD3 R154, R10, 0x29, RZ ;  /* 0x000000290a9a7810 */ /* 0x000fe40007ffe0ff */
[----:B------:R-:W-:Y:S02]  /*9eb0*/  FSEL R165, R165, -INF , !P3 ;  /* 0xff800000a5a57808 */ /* 0x000fe40005800000 */
[----:B------:R-:W-:Y:S02]  /*9ec0*/  FSEL R167, R167, -INF , !P3 ;  /* 0xff800000a7a77808 */ /* 0x000fe40005800000 */
[----:B------:R-:W-:Y:S02]  /*9ed0*/  FSEL R164, R164, -INF , !P4 ;  /* 0xff800000a4a47808 */ /* 0x000fe40006000000 */
[----:B------:R-:W-:Y:S02]  /*9ee0*/  FSEL R166, R166, -INF , !P4 ;  /* 0xff800000a6a67808 */ /* 0x000fe40006000000 */
[----:B------:R-:W-:-:S02]  /*9ef0*/  ISETP.GE.AND P3, PT, R218, UR22, PT ;  /* 0x00000016da007c0c */ /* 0x000fc4000bf66270 */
[----:B------:R-:W-:Y:S02]  /*9f00*/  ISETP.GE.AND P4, PT, R154, UR22, PT ;  /* 0x000000169a007c0c */ /* 0x000fe4000bf86270 */
[C---:B------:R-:W-:Y:S02]  /*9f10*/  IADD3 R218, R10.reuse, 0x38, RZ ;  /* 0x000000380ada7810 */ /* 0x040fe40007ffe0ff */
[----:B------:R-:W-:Y:S02]  /*9f20*/  IADD3 R154, R10, 0x31, RZ ;  /* 0x000000310a9a7810 */ /* 0x000fe40007ffe0ff */
[----:B------:R-:W-:Y:S02]  /*9f30*/  FSEL R169, R169, -INF , !P5 ;  /* 0xff800000a9a97808 */ /* 0x000fe40006800000 */
[----:B------:R-:W-:Y:S02]  /*9f40*/  FSEL R171, R171, -INF , !P5 ;  /* 0xff800000abab7808 */ /* 0x000fe40006800000 */
[----:B------:R-:W-:-:S02]  /*9f50*/  FSEL R168, R168, -INF , !P6 ;  /* 0xff800000a8a87808 */ /* 0x000fc40007000000 */
[----:B------:R-:W-:Y:S02]  /*9f60*/  FSEL R170, R170, -INF , !P6 ;  /* 0xff800000aaaa7808 */ /* 0x000fe40007000000 */
        /* <DEDUP_REMOVED lines=9> */
[----:B------:R-:W-:Y:S01]  /*a000*/  ISETP.GE.AND P2, PT, R154, UR22, PT ;  /* 0x000000169a007c0c */ /* 0x000fe2000bf46270 */
[C---:B------:R-:W-:Y:S01]  /*a010*/  VIADD R154, R10.reuse, 0x41 ;  /* 0x000000410a9a7836 */ /* 0x040fe20000000000 */
[----:B------:R-:W-:-:S02]  /*a020*/  IADD3 R218, R10, 0x48, RZ ;  /* 0x000000480ada7810 */ /* 0x000fc40007ffe0ff */
[----:B------:R-:W-:Y:S02]  /*a030*/  FSEL R177, R177, -INF , !P6 ;  /* 0xff800000b1b17808 */ /* 0x000fe40007000000 */
[----:B------:R-:W-:Y:S02]  /*a040*/  FSEL R179, R179, -INF , !P6 ;  /* 0xff800000b3b37808 */ /* 0x000fe40007000000 */
[----:B------:R-:W-:Y:S02]  /*a050*/  ISETP.GE.AND P6, PT, R218, UR22, PT ;  /* 0x00000016da007c0c */ /* 0x000fe4000bfc6270 */
[----:B------:R-:W-:Y:S02]  /*a060*/  FSEL R176, R176, -INF , !P3 ;  /* 0xff800000b0b07808 */ /* 0x000fe40005800000 */
[----:B------:R-:W-:Y:S02]  /*a070*/  FSEL R178, R178, -INF , !P3 ;  /* 0xff800000b2b27808 */ /* 0x000fe40005800000 */
[----:B------:R-:W-:-:S02]  /*a080*/  FMNMX R218, R233, R230, !PT ;  /* 0x000000e6e9da7209 */ /* 0x000fc40007800000 */
[----:B------:R-:W-:Y:S02]  /*a090*/  ISETP.GE.AND P3, PT, R154, UR22, PT ;  /* 0x000000169a007c0c */ /* 0x000fe4000bf66270 */
        /* <DEDUP_REMOVED lines=25> */
[----:B------:R-:W-:Y:S02]  /*a230*/  IADD3 R232, R10, 0x49, RZ ;  /* 0x000000490ae87810 */ /* 0x000fe40007ffe0ff */
[----:B------:R-:W-:Y:S02]  /*a240*/  FSEL R182, R182, -INF , !P5 ;  /* 0xff800000b6b67808 */ /* 0x000fe40006800000 */
[----:B------:R-:W-:Y:S02]  /*a250*/  FMNMX R237, R179, R218, !PT ;  /* 0x000000dab3ed7209 */ /* 0x000fe40007800000 */
[----:B------:R-:W-:-:S02]  /*a260*/  FSEL R180, R180, -INF , !P5 ;  /* 0xff800000b4b47808 */ /* 0x000fc40006800000 */
[----:B------:R-:W-:Y:S02]  /*a270*/  FMNMX R219, R177, R154, !PT ;  /* 0x0000009ab1db7209 */ /* 0x000fe40007800000 */
[----:B------:R-:W-:Y:S02]  /*a280*/  ISETP.GE.AND P5, PT, R232, UR22, PT ;  /* 0x00000016e8007c0c */ /* 0x000fe4000bfa6270 */
[----:B------:R-:W-:Y:S02]  /*a290*/  FSEL R183, R183, -INF , !P2 ;  /* 0xff800000b7b77808 */ /* 0x000fe40005000000 */
[----:B------:R-:W-:Y:S02]  /*a2a0*/  FMNMX R218, R182, R237, !PT ;  /* 0x000000edb6da7209 */ /* 0x000fe40007800000 */
[----:B------:R-:W-:Y:S02]  /*a2b0*/  IADD3 R232, R10, 0x50, RZ ;  /* 0x000000500ae87810 */ /* 0x000fe40007ffe0ff */
[----:B------:R-:W-:-:S02]  /*a2c0*/  FSEL R181, R181, -INF , !P2 ;  /* 0xff800000b5b57808 */ /* 0x000fc40005000000 */
[----:B------:R-:W-:Y:S02]  /*a2d0*/  FMNMX R154, R180, R219, !PT ;  /* 0x000000dbb49a7209 */ /* 0x000fe40007800000 */
[----:B------:R-:W-:Y:S02]  /*a2e0*/  FSEL R186, R186, -INF , !P4 ;  /* 0xff800000baba7808 */ /* 0x000fe40006000000 */
[----:B------:R-:W-:Y:S02]  /*a2f0*/  FMNMX R237, R183, R218, !PT ;  /* 0x000000dab7ed7209 */ /* 0x000fe40007800000 */
[----:B------:R-:W-:Y:S02]  /*a300*/  ISETP.GE.AND P2, PT, R232, UR22, PT ;  /* 0x00000016e8007c0c */ /* 0x000fe4000bf46270 */
[----:B------:R-:W-:Y:S02]  /*a310*/  IADD3 R232, R10, 0x51, RZ ;  /* 0x000000510ae87810 */ /* 0x000fe40007ffe0ff */
[----:B------:R-:W-:-:S02]  /*a320*/  FSEL R184, R184, -INF , !P4 ;  /* 0xff800000b8b87808 */ /* 0x000fc40006000000 */
[----:B------:R-:W-:Y:S02]  /*a330*/  FMNMX R219, R181, R154, !PT ;  /* 0x0000009ab5db7209 */ /* 0x000fe40007800000 */
[----:B------:R-:W-:Y:S02]  /*a340*/  FSEL R187, R187, -INF , !P3 ;  /* 0xff800000bbbb7808 */ /* 0x000fe40005800000 */
[----:B------:R-:W-:Y:S02]  /*a350*/  FMNMX R218, R186, R237, !PT ;  /* 0x000000edbada7209 */ /* 0x000fe40007800000 */
[----:B------:R-:W-:Y:S02]  /*a360*/  ISETP.GE.AND P4, PT, R232, UR22, PT ;  /* 0x00000016e8007c0c */ /* 0x000fe4000bf86270 */
[----:B------:R-:W-:Y:S02]  /*a370*/  FSEL R185, R185, -INF , !P3 ;  /* 0xff800000b9b97808 */ /* 0x000fe40005800000 */
[----:B------:R-:W-:-:S02]  /*a380*/  FMNMX R154, R184, R219, !PT ;  /* 0x000000dbb89a7209 */ /* 0x000fc40007800000 */
[----:B------:R-:W-:Y:S02]  /*a390*/  IADD3 R232, R10, 0x58, RZ ;  /* 0x000000580ae87810 */ /* 0x000fe40007ffe0ff */
[----:B------:R-:W-:Y:S02]  /*a3a0*/  FSEL R190, R190, -INF , !P6 ;  /* 0xff800000bebe7808 */ /* 0x000fe40007000000 */
[----:B------:R-:W-:Y:S02]  /*a3b0*/  FMNMX R237, R187, R218, !PT ;  /* 0x000000dabbed7209 */ /* 0x000fe40007800000 */
[----:B------:R-:W-:Y:S02]  /*a3c0*/  FSEL R188, R188, -INF , !P6 ;  /* 0xff800000bcbc7808 */ /* 0x000fe40007000000 */
[----:B------:R-:W-:Y:S02]  /*a3d0*/  FMNMX R219, R185, R154, !PT ;  /* 0x0000009ab9db7209 */ /* 0x000fe40007800000 */
[----:B------:R-:W-:-:S02]  /*a3e0*/  ISETP.GE.AND P3, PT, R232, UR22, PT ;  /* 0x00000016e8007c0c */ /* 0x000fc4000bf66270 */
[----:B------:R-:W-:Y:S02]  /*a3f0*/  IADD3 R232, R10, 0x59, RZ ;  /* 0x000000590ae87810 */ /* 0x000fe40007ffe0ff */
[----:B------:R-:W-:Y:S02]  /*a400*/  FSEL R191, R191, -INF , !P5 ;  /* 0xff800000bfbf7808 */ /* 0x000fe40006800000 */
[----:B------:R-:W-:Y:S02]  /*a410*/  FMNMX R218, R190, R237, !PT ;  /* 0x000000edbeda7209 */ /* 0x000fe40007800000 */
[----:B------:R-:W-:Y:S02]  /*a420*/  FSEL R189, R189, -INF , !P5 ;  /* 0xff800000bdbd7808 */ /* 0x000fe40006800000 */
[----:B------:R-:W-:Y:S02]  /*a430*/  FMNMX R154, R188, R219, !PT ;  /* 0x000000dbbc9a7209 */ /* 0x000fe40007800000 */
[----:B------:R-:W-:-:S02]  /*a440*/  ISETP.GE.AND P6, PT, R232, UR22, PT ;  /* 0x00000016e8007c0c */ /* 0x000fc4000bfc6270 */
[----:B------:R-:W-:Y:S02]  /*a450*/  FSEL R194, R194, -INF , !P2 ;  /* 0xff800000c2c27808 */ /* 0x000fe40005000000 */
[----:B------:R-:W-:Y:S02]  /*a460*/  FMNMX R237, R191, R218, !PT ;  /* 0x000000dabfed7209 */ /* 0x000fe40007800000 */
[----:B------:R-:W-:Y:S02]  /*a470*/  IADD3 R232, R10, 0x60, RZ ;  /* 0x000000600ae87810 */ /* 0x000fe40007ffe0ff */
[----:B------:R-:W-:Y:S02]  /*a480*/  FSEL R192, R192, -INF , !P2 ;  /* 0xff800000c0c07808 */ /* 0x000fe40005000000 */
[----:B------:R-:W-:Y:S02]  /*a490*/  FMNMX R219, R189, R154, !PT ;  /* 0x0000009abddb7209 */ /* 0x000fe40007800000 */
[----:B------:R-:W-:-:S02]  /*a4a0*/  FSEL R195, R195, -INF , !P4 ;  /* 0xff800000c3c37808 */ /* 0x000fc40006000000 */
[----:B------:R-:W-:Y:S02]  /*a4b0*/  FMNMX R218, R194, R237, !PT ;  /* 0x000000edc2da7209 */ /* 0x000fe40007800000 */
[----:B------:R-:W-:Y:S02]  /*a4c0*/  ISETP.GE.AND P5, PT, R232, UR22, PT ;  /* 0x00000016e8007c0c */ /* 0x000fe4000bfa6270 */
        /* <DEDUP_REMOVED lines=50> */
[----:B------:R-:W-:Y:S02]  /*a7f0*/  FSEL R212, R212, -INF , !P2 ;  /* 0xff800000d4d47808 */ /* 0x000fe40005000000 */
[----:B------:R-:W-:-:S02]  /*a800*/  FMNMX R219, R209, R154, !PT ;  /* 0x0000009ad1db7209 */ /* 0x000fc40007800000 */
[----:B------:R-:W-:Y:S02]  /*a810*/  FSEL R215, R215, -INF , !P4 ;  /* 0xff800000d7d77808 */ /* 0x000fe40006000000 */
[----:B------:R-:W-:Y:S02]  /*a820*/  FMNMX R218, R214, R237, !PT ;  /* 0x000000edd6da7209 */ /* 0x000fe40007800000 */
[----:B------:R-:W-:Y:S02]  /*a830*/  FSEL R213, R213, -INF , !P4 ;  /* 0xff800000d5d57808 */ /* 0x000fe40006000000 */
[----:B------:R-:W-:Y:S02]  /*a840*/  FMNMX R154, R212, R219, !PT ;  /* 0x000000dbd49a7209 */ /* 0x000fe40007800000 */
[----:B------:R-:W-:Y:S02]  /*a850*/  FMNMX R232, R215, R218, !PT ;  /* 0x000000dad7e87209 */ /* 0x000fe40007800000 */
[----:B------:R-:W-:-:S02]  /*a860*/  FMNMX R154, R213, R154, !PT ;  /* 0x0000009ad59a7209 */ /* 0x000fc40007800000 */
[----:B------:R-:W-:Y:S01]  /*a870*/  LEA R238, R6, R11, 0x3 ;  /* 0x0000000b06ee7211 */ /* 0x000fe200078e18ff */
[----:B------:R-:W1:Y:S01]  /*a880*/  SHFL.BFLY PT, R237, R232, 0x1, 0x1f ;  /* 0x0c201f00e8ed7f89 */ /* 0x000e6200000e0000 */
[----:B------:R-:W-:Y:S02]  /*a890*/  SHF.L.U32 R239, R3, 0x1f, RZ ;  /* 0x0000001f03ef7819 */ /* 0x000fe400000006ff */
[----:B------:R-:W-:Y:S01]  /*a8a0*/  PRMT R238, RZ, 0x654, R238 ;  /* 0x00000654ffee7816 */ /* 0x000fe200000000ee */
[----:B------:R-:W2:Y:S03]  /*a8b0*/  SHFL.BFLY PT, R219, R154, 0x1, 0x1f ;  /* 0x0c201f009adb7f89 */ /* 0x000ea600000e0000 */
[----:B------:R3:W-:Y:S01]  /*a8c0*/  SYNCS.ARRIVE.TRANS64.RED.A1T0 RZ, [R238+URZ], RZ ;  /* 0x000000ffeeff79a7 */ /* 0x0007e2000810043f */
[----:B------:R-:W4:Y:S01]  /*a8d0*/  SYNCS.PHASECHK.TRANS64.TRYWAIT P4, [R240+URZ+0x48000], R239 ;  /* 0x048000eff00075a7 */ /* 0x000f22000808017f */
[----:B-1----:R-:W-:-:S02]  /*a8e0*/  FMNMX R237, R232, R237, !PT ;  /* 0x000000ede8ed7209 */ /* 0x002fc40007800000 */
[----:B--2---:R-:W-:-:S03]  /*a8f0*/  FMNMX R236, R154, R219, !PT ;  /* 0x000000db9aec7209 */ /* 0x004fc60007800000 */
[----:B------:R-:W1:Y:S04]  /*a900*/  SHFL.BFLY PT, R218, R237, 0x2, 0x1f ;  /* 0x0c401f00edda7f89 */ /* 0x000e6800000e0000 */
[----:B------:R-:W2:Y:S01]  /*a910*/  SHFL.BFLY PT, R219, R236, 0x2, 0x1f ;  /* 0x0c401f00ecdb7f89 */ /* 0x000ea200000e0000 */
[----:B-1----:R-:W-:Y:S02]  /*a920*/  FMNMX R218, R237, R218, !PT ;  /* 0x000000daedda7209 */ /* 0x002fe40007800000 */
[----:B--2---:R-:W-:Y:S02]  /*a930*/  FMNMX R219, R236, R219, !PT ;  /* 0x000000dbecdb7209 */ /* 0x004fe40007800000 */
[----:B------:R-:W-:Y:S02]  /*a940*/  FSETP.NEU.AND P3, PT, R218, -INF , PT ;  /* 0xff800000da00780b */ /* 0x000fe40003f6d000 */
[----:B------:R-:W-:-:S02]  /*a950*/  FSETP.NEU.AND P2, PT, R219, -INF , PT ;  /* 0xff800000db00780b */ /* 0x000fc40003f4d000 */
[----:B------:R-:W-:Y:S02]  /*a960*/  FSEL R241, R218, RZ, P3 ;  /* 0x000000ffdaf17208 */ /* 0x000fe40001800000 */
[----:B------:R-:W-:-:S03]  /*a970*/  FSEL R242, R219, RZ, P2 ;  /* 0x000000ffdbf27208 */ /* 0x000fc60001000000 */
[C---:B------:R-:W-:Y:S01]  /*a980*/  FADD R230, -R241.reuse, R230 ;  /* 0x000000e6f1e67221 */ /* 0x040fe20000000100 */
[----:B------:R-:W-:Y:S01]  /*a990*/  FMUL R232, R241, UR15 ;  /* 0x0000000ff1e87c20 */ /* 0x000fe20008400000 */
[----:B------:R-:W-:Y:S02]  /*a9a0*/  FADD R154, -R242, R231 ;  /* 0x000000e7f29a7221 */ /* 0x000fe40000000100 */
[----:B------:R-:W-:Y:S01]  /*a9b0*/  FMUL R231, R230, UR15 ;  /* 0x0000000fe6e77c20 */ /* 0x000fe20008400000 */
[--C-:B------:R-:W-:Y:S01]  /*a9c0*/  FFMA R233, R233, UR15, -R232.reuse ;  /* 0x0000000fe9e97c23 */ /* 0x100fe200080008e8 */
[----:B------:R-:W-:Y:S01]  /*a9d0*/  FMUL R154, R154, UR15 ;  /* 0x0000000f9a9a7c20 */ /* 0x000fe20008400000 */
[--C-:B------:R-:W-:Y:S01]  /*a9e0*/  FFMA R155, R155, UR15, -R232.reuse ;  /* 0x0000000f9b9b7c23 */ /* 0x100fe200080008e8 */
[----:B------:R-:W-:Y:S01]  /*a9f0*/  FFMA R236, R158, UR15, -R232 ;  /* 0x0000000f9eec7c23 */ /* 0x000fe200080008e8 */
[----:B------:R-:W-:Y:S02]  /*aa00*/  FSETP.GEU.AND P6, PT, R231, -126, PT ;  /* 0xc2fc0000e700780b */ /* 0x000fe40003fce000 */
[----:B------:R-:W-:-:S02]  /*aa10*/  FSETP.GEU.AND P5, PT, R154, -126, PT ;  /* 0xc2fc00009a00780b */ /* 0x000fc40003fae000 */
[----:B------:R-:W-:Y:S02]  /*aa20*/  FSETP.GEU.AND P2, PT, R233, -126, PT ;  /* 0xc2fc0000e900780b */ /* 0x000fe40003f4e000 */
[----:B------:R-:W-:-:S07]  /*aa30*/  FSETP.GEU.AND P3, PT, R155, -126, PT ;  /* 0xc2fc00009b00780b */ /* 0x000fce0003f6e000 */
[----:B------:R-:W-:Y:S02]  /*aa40*/  @!P6 FMUL R231, R231, 0.5 ;  /* 0x3f000000e7e7e820 */ /* 0x000fe40000400000 */
[----:B------:R-:W-:Y:S02]  /*aa50*/  @!P5 FMUL R154, R154, 0.5 ;  /* 0x3f0000009a9ad820 */ /* 0x000fe40000400000 */
[----:B------:R-:W-:Y:S02]  /*aa60*/  @!P2 FMUL R233, R233, 0.5 ;  /* 0x3f000000e9e9a820 */ /* 0x000fe40000400000 */
[----:B------:R3:W1:Y:S08]  /*aa70*/  MUFU.EX2 R230, R154 ;  /* 0x0000009a00e67308 */ /* 0x0006700000000800 */
[----:B------:R-:W2:Y:S01]  /*aa80*/  MUFU.EX2 R231, R231 ;  /* 0x000000e700e77308 */ /* 0x000ea20000000800 */
[----:B---34-:R-:W-:Y:S05]  /*aa90*/  @!P4 BRA `(.L_x_44) ;  /* 0x000000580090c947 */ /* 0x018fea0003800000 */
.L_x_98:
[----:B------:R-:W-:Y:S05]  /*aaa0*/  BSYNC B0 ;  /* 0x0000000000007941 */ /* 0x000fea0003800000 */
.L_x_43:
[----:B------:R-:W-:Y:S01]  /*aab0*/  FSETP.GEU.AND P4, PT, R236, -126, PT ;  /* 0xc2fc0000ec00780b */ /* 0x000fe20003f8e000 */
[----:B------:R-:W-:Y:S01]  /*aac0*/  @!P3 FMUL R155, R155, 0.5 ;  /* 0x3f0000009b9bb820 */ /* 0x000fe20000400000 */
[----:B------:R-:W4:Y:S01]  /*aad0*/  MUFU.EX2 R158, R233 ;  /* 0x000000e9009e7308 */ /* 0x000f220000000800 */
[----:B---3--:R-:W-:Y:S01]  /*aae0*/  FFMA R240, R159, UR15, -R232 ;  /* 0x0000000f9ff07c23 */ /* 0x008fe200080008e8 */
[----:B------:R-:W-:Y:S01]  /*aaf0*/  FMUL R238, R242, UR15 ;  /* 0x0000000ff2ee7c20 */ /* 0x000fe20008400000 */
[----:B-1----:R-:W-:Y:S01]  /*ab00*/  @!P5 FMUL R230, R230, R230 ;  /* 0x000000e6e6e6d220 */ /* 0x002fe20000400000 */
[----:B--2---:R-:W-:Y:S01]  /*ab10*/  @!P6 FMUL R231, R231, R231 ;  /* 0x000000e7e7e7e220 */ /* 0x004fe20000400000 */
[----:B------:R-:W-:Y:S01]  /*ab20*/  MOV R241, 0x40000040 ;  /* 0x4000004000f17802 */ /* 0x000fe20000000f00 */
[--C-:B------:R-:W-:Y:S01]  /*ab30*/  FFMA R152, R152, UR15, -R238.reuse ;  /* 0x0000000f98987c23 */ /* 0x100fe200080008ee */
[--C-:B------:R-:W-:Y:S01]  /*ab40*/  FFMA R153, R153, UR15, -R238.reuse ;  /* 0x0000000f99997c23 */ /* 0x100fe200080008ee */
[----:B------:R1:W2:Y:S01]  /*ab50*/  MUFU.EX2 R159, R155 ;  /* 0x0000009b009f7308 */ /* 0x0002a20000000800 */
[--C-:B------:R-:W-:Y:S01]  /*ab60*/  FFMA R154, R156, UR15, -R238.reuse ;  /* 0x0000000f9c9a7c23 */ /* 0x100fe200080008ee */
[----:B------:R-:W-:Y:S01]  /*ab70*/  FSETP.GEU.AND P5, PT, R240, -126, PT ;  /* 0xc2fc0000f000780b */ /* 0x000fe20003fae000 */
[----:B------:R-:W-:Y:S01]  /*ab80*/  @!P4 FMUL R236, R236, 0.5 ;  /* 0x3f000000ececc820 */ /* 0x000fe20000400000 */
[----:B------:R-:W-:Y:S01]  /*ab90*/  FSETP.GEU.AND P6, PT, R152, -126, PT ;  /* 0xc2fc00009800780b */ /* 0x000fe20003fce000 */
[----:B------:R-:W-:Y:S05]  /*aba0*/  WARPSYNC.ALL ;  /* 0x0000000000007948 */ /* 0x000fea0003800000 */
[----:B------:R-:W3:Y:S01]  /*abb0*/  MUFU.EX2 R233, R236 ;  /* 0x000000ec00e97308 */ /* 0x000ee20000000800 */
[--C-:B-1----:R-:W-:Y:S01]  /*abc0*/  FFMA R155, R157, UR15, -R238.reuse ;  /* 0x0000000f9d9b7c23 */ /* 0x102fe200080008ee */
[----:B----4-:R-:W-:Y:S01]  /*abd0*/  @!P2 FMUL R158, R158, R158 ;  /* 0x0000009e9e9ea220 */ /* 0x010fe20000400000 */
[----:B------:R-:W-:Y:S01]  /*abe0*/  FSETP.GEU.AND P2, PT, R153, -126, PT ;  /* 0xc2fc00009900780b */ /* 0x000fe20003f4e000 */
[-C--:B------:R-:W-:Y:S01]  /*abf0*/  FMUL R24, R24, R230.reuse ;  /* 0x000000e618187220 */ /* 0x080fe20000400000 */
[----:B------:R-:W-:Y:S01]  /*ac00*/  @!P5 FMUL R240, R240, 0.5 ;  /* 0x3f000000f0f0d820 */ /* 0x000fe20000400000 */
[----:B------:R-:W-:Y:S01]  /*ac10*/  R2UR UR7, R241 ;  /* 0x00000000f10772ca */ /* 0x000fe200000e0000 */
[----:B--2---:R-:W-:Y:S01]  /*ac20*/  @!P3 FMUL R159, R159, R159 ;  /* 0x0000009f9f9fb220 */ /* 0x004fe20000400000 */
[----:B------:R-:W-:Y:S01]  /*ac30*/  FSETP.GEU.AND P3, PT, R154, -126, PT ;  /* 0xc2fc00009a00780b */ /* 0x000fe20003f6e000 */
[----:B------:R-:W-:Y:S01]  /*ac40*/  @!P6 FMUL R152, R152, 0.5 ;  /* 0x3f0000009898e820 */ /* 0x000fe20000400000 */
[----:B------:R1:W2:Y:S01]  /*ac50*/  MUFU.EX2 R156, R240 ;  /* 0x000000f0009c7308 */ /* 0x0002a20000000800 */
[-C--:B------:R-:W-:Y:S01]  /*ac60*/  FMUL R25, R25, R230.reuse ;  /* 0x000000e619197220 */ /* 0x080fe20000400000 */
[-C--:B------:R-:W-:Y:S01]  /*ac70*/  FMUL R28, R28, R230.reuse ;  /* 0x000000e61c1c7220 */ /* 0x080fe20000400000 */
[-C--:B------:R-:W-:Y:S01]  /*ac80*/  FMUL R29, R29, R230.reuse ;  /* 0x000000e61d1d7220 */ /* 0x080fe20000400000 */
[-C--:B------:R-:W-:Y:S01]  /*ac90*/  FMUL R32, R32, R230.reuse ;  /* 0x000000e620207220 */ /* 0x080fe20000400000 */
[-C--:B------:R-:W-:Y:S01]  /*aca0*/  FMUL R33, R33, R230.reuse ;  /* 0x000000e621217220 */ /* 0x080fe20000400000 */
[----:B------:R-:W-:Y:S01]  /*acb0*/  @!P2 FMUL R153, R153, 0.5 ;  /* 0x3f0000009999a820 */ /* 0x000fe20000400000 */
[----:B---3--:R-:W-:Y:S01]  /*acc0*/  @!P4 FMUL R233, R233, R233 ;  /* 0x000000e9e9e9c220 */ /* 0x008fe20000400000 */
[----:B------:R-:W-:Y:S01]  /*acd0*/  FSETP.GEU.AND P4, PT, R155, -126, PT ;  /* 0xc2fc00009b00780b */ /* 0x000fe20003f8e000 */
[----:B------:R-:W3:Y:S01]  /*ace0*/  MUFU.EX2 R239, R152 ;  /* 0x0000009800ef7308 */ /* 0x000ee20000000800 */
[----:B-1----:R-:W-:Y:S01]  /*acf0*/  LEA R240, R15, UR30, 0xc ;  /* 0x0000001e0ff07c11 */ /* 0x002fe2000f8e60ff */
[----:B------:R-:W-:Y:S01]  /*ad00*/  @!P3 FMUL R154, R154, 0.5 ;  /* 0x3f0000009a9ab820 */ /* 0x000fe20000400000 */
[-C--:B------:R-:W-:Y:S01]  /*ad10*/  FMUL R36, R36, R230.reuse ;  /* 0x000000e624247220 */ /* 0x080fe20000400000 */
[-C--:B------:R-:W-:Y:S01]  /*ad20*/  FMUL R37, R37, R230.reuse ;  /* 0x000000e625257220 */ /* 0x080fe20000400000 */
[----:B------:R-:W-:Y:S01]  /*ad30*/  R2UR UR6, R240 ;  /* 0x00000000f00672ca */ /* 0x000fe200000e0000 */
[-C--:B------:R-:W-:Y:S01]  /*ad40*/  FMUL R40, R40, R230.reuse ;  /* 0x000000e628287220 */ /* 0x080fe20000400000 */
[----:B------:R-:W-:Y:S01]  /*ad50*/  FMUL R41, R41, R230 ;  /* 0x000000e629297220 */ /* 0x000fe20000400000 */
[----:B------:R-:W1:Y:S01]  /*ad60*/  MUFU.EX2 R237, R153 ;  /* 0x0000009900ed7308 */ /* 0x000e620000000800 */
[----:B--2---:R-:W-:Y:S01]  /*ad70*/  @!P5 FMUL R156, R156, R156 ;  /* 0x0000009c9c9cd220 */ /* 0x004fe20000400000 */
[-C--:B------:R-:W-:Y:S01]  /*ad80*/  FMUL R44, R44, R230.reuse ;  /* 0x000000e62c2c7220 */ /* 0x080fe20000400000 */
[-C--:B------:R-:W-:Y:S01]  /*ad90*/  FMUL R45, R45, R230.reuse ;  /* 0x000000e62d2d7220 */ /* 0x080fe20000400000 */
[----:B------:R-:W-:Y:S01]  /*ada0*/  @!P4 FMUL R155, R155, 0.5 ;  /* 0x3f0000009b9bc820 */ /* 0x000fe20000400000 */
[-C--:B------:R-:W-:Y:S01]  /*adb0*/  FMUL R48, R48, R230.reuse ;  /* 0x000000e630307220 */ /* 0x080fe20000400000 */
[-C--:B------:R-:W-:Y:S01]  /*adc0*/  FMUL R49, R49, R230.reuse ;  /* 0x000000e631317220 */ /* 0x080fe20000400000 */
[-C--:B------:R-:W-:Y:S01]  /*add0*/  FMUL R52, R52, R230.reuse ;  /* 0x000000e634347220 */ /* 0x080fe20000400000 */
[----:B------:R-:W2:Y:S01]  /*ade0*/  MUFU.EX2 R236, R154 ;  /* 0x0000009a00ec7308 */ /* 0x000ea20000000800 */
[----:B---3--:R-:W-:Y:S01]  /*adf0*/  @!P6 FMUL R239, R239, R239 ;  /* 0x000000efefefe220 */ /* 0x008fe20000400000 */
[-C--:B------:R-:W-:Y:S01]  /*ae00*/  FMUL R53, R53, R230.reuse ;  /* 0x000000e635357220 */ /* 0x080fe20000400000 */
[-C--:B------:R-:W-:Y:S01]  /*ae10*/  FMUL R56, R56, R230.reuse ;  /* 0x000000e638387220 */ /* 0x080fe20000400000 */
[-C--:B------:R-:W-:Y:S01]  /*ae20*/  FMUL R57, R57, R230.reuse ;  /* 0x000000e639397220 */ /* 0x080fe20000400000 */
[-C--:B------:R-:W-:Y:S01]  /*ae30*/  FMUL R60, R60, R230.reuse ;  /* 0x000000e63c3c7220 */ /* 0x080fe20000400000 */
[-C--:B------:R-:W-:Y:S01]  /*ae40*/  FMUL R61, R61, R230.reuse ;  /* 0x000000e63d3d7220 */ /* 0x080fe20000400000 */
[-C--:B------:R-:W-:Y:S01]  /*ae50*/  FMUL R64, R64, R230.reuse ;  /* 0x000000e640407220 */ /* 0x080fe20000400000 */
        /* <DEDUP_REMOVED lines=8> */
[----:B------:R-:W-:Y:S01]  /*aee0*/  FMUL R77, R77, R230 ;  /* 0x000000e64d4d7220 */ /* 0x000fe20000400000 */
[----:B--2---:R-:W-:Y:S01]  /*aef0*/  @!P3 FMUL R236, R236, R236 ;  /* 0x000000ecececb220 */ /* 0x004fe20000400000 */
[-C--:B------:R-:W-:Y:S01]  /*af00*/  FMUL R80, R80, R230.reuse ;  /* 0x000000e650507220 */ /* 0x080fe20000400000 */
[-C--:B------:R-:W-:Y:S01]  /*af10*/  FMUL R81, R81, R230.reuse ;  /* 0x000000e651517220 */ /* 0x080fe20000400000 */
[-C--:B------:R-:W-:Y:S01]  /*af20*/  FMUL R84, R84, R230.reuse ;  /* 0x000000e654547220 */ /* 0x080fe20000400000 */
[-C--:B------:R-:W-:Y:S01]  /*af30*/  FMUL R85, R85, R230.reuse ;  /* 0x000000e655557220 */ /* 0x080fe20000400000 */
[-C--:B------:R-:W-:Y:S01]  /*af40*/  FMUL R88, R88, R230.reuse ;  /* 0x000000e658587220 */ /* 0x080fe20000400000 */
[-C--:B------:R-:W-:Y:S01]  /*af50*/  FMUL R89, R89, R230.reuse ;  /* 0x000000e659597220 */ /* 0x080fe20000400000 */
[-C--:B------:R-:W-:Y:S01]  /*af60*/  FMUL R92, R92, R230.reuse ;  /* 0x000000e65c5c7220 */ /* 0x080fe20000400000 */
        /* <DEDUP_REMOVED lines=95> */
[--C-:B------:R-:W-:Y:S01]  /*b560*/  FFMA R160, R160, UR15, -R238.reuse ;  /* 0x0000000fa0a07c23 */ /* 0x100fe200080008ee */
[----:B------:R-:W-:Y:S01]  /*b570*/  F2FP.F16.F32.PACK_AB R155, R156, R233 ;  /* 0x000000e99c9b723e */ /* 0x000fe200000000ff */
[----:B------:R-:W-:Y:S01]  /*b580*/  FFMA R161, R161, UR15, -R238 ;  /* 0x0000000fa1a17c23 */ /* 0x000fe200080008ee */
[----:B------:R-:W-:Y:S01]  /*b590*/  F2FP.F16.F32.PACK_AB R152, R237, R239 ;  /* 0x000000efed98723e */ /* 0x000fe200000000ff */
[--C-:B------:R-:W-:Y:S01]  /*b5a0*/  FFMA R162, R162, UR15, -R232.reuse ;  /* 0x0000000fa2a27c23 */ /* 0x100fe200080008e8 */
[----:B------:R-:W-:Y:S01]  /*b5b0*/  F2FP.F16.F32.PACK_AB R154, R157, R236 ;  /* 0x000000ec9d9a723e */ /* 0x000fe200000000ff */
[--C-:B------:R-:W-:Y:S01]  /*b5c0*/  FFMA R163, R163, UR15, -R232.reuse ;  /* 0x0000000fa3a37c23 */ /* 0x100fe200080008e8 */
[----:B------:R-:W-:Y:S01]  /*b5d0*/  FSETP.GEU.AND P3, PT, R160, -126, PT ;  /* 0xc2fc0000a000780b */ /* 0x000fe20003f6e000 */
[--C-:B------:R-:W-:Y:S01]  /*b5e0*/  FFMA R241, R166, UR15, -R232.reuse ;  /* 0x0000000fa6f17c23 */ /* 0x100fe200080008e8 */
[----:B------:R-:W-:Y:S01]  /*b5f0*/  WARPGROUP.ARRIVE ;  /* 0x00000000000079c5 */ /* 0x000fe20000000000 */
[----:B------:R-:W-:Y:S01]  /*b600*/  FSETP.GEU.AND P6, PT, R161, -126, PT ;  /* 0xc2fc0000a100780b */ /* 0x000fe20003fce000 */
[----:B------:R-:W-:Y:S01]  /*b610*/  FFMA R242, R167, UR15, -R232 ;  /* 0x0000000fa7f27c23 */ /* 0x000fe200080008e8 */
[----:B------:R-:W-:Y:S01]  /*b620*/  FSETP.GEU.AND P5, PT, R162, -126, PT ;  /* 0xc2fc0000a200780b */ /* 0x000fe20003fae000 */
[--C-:B------:R-:W-:Y:S01]  /*b630*/  FFMA R168, R168, UR15, -R238.reuse ;  /* 0x0000000fa8a87c23 */ /* 0x100fe200080008ee */
[----:B------:R-:W-:Y:S01]  /*b640*/  FSETP.GEU.AND P2, PT, R163, -126, PT ;  /* 0xc2fc0000a300780b */ /* 0x000fe20003f4e000 */
[----:B------:R-:W-:Y:S01]  /*b650*/  HGMMA.64x256x16.F32 R24, R152, gdesc[UR4].tnspB, R24, gsb0 ;  /* 0x43e0000498187df0 */ /* 0x000fe20008000818 */
[----:B------:R-:W-:Y:S01]  /*b660*/  FFMA R169, R169, UR15, -R238 ;  /* 0x0000000fa9a97c23 */ /* 0x000fe200080008ee */
[--C-:B------:R-:W-:Y:S01]  /*b670*/  FFMA R170, R170, UR15, -R232.reuse ;  /* 0x0000000faaaa7c23 */ /* 0x100fe200080008e8 */
[----:B------:R-:W-:Y:S01]  /*b680*/  FFMA R171, R171, UR15, -R232 ;  /* 0x0000000fabab7c23 */ /* 0x000fe200080008e8 */
[--C-:B------:R-:W-:Y:S01]  /*b690*/  FFMA R176, R176, UR15, -R238.reuse ;  /* 0x0000000fb0b07c23 */ /* 0x100fe200080008ee */
[----:B------:R-:W-:Y:S01]  /*b6a0*/  @!P3 FMUL R160, R160, 0.5 ;  /* 0x3f000000a0a0b820 */ /* 0x000fe20000400000 */
[----:B------:R-:W-:Y:S01]  /*b6b0*/  FFMA R177, R177, UR15, -R238 ;  /* 0x0000000fb1b17c23 */ /* 0x000fe200080008ee */
[--C-:B------:R-:W-:Y:S01]  /*b6c0*/  FFMA R178, R178, UR15, -R232.reuse ;  /* 0x0000000fb2b27c23 */ /* 0x100fe200080008e8 */
[----:B------:R-:W-:Y:S01]  /*b6d0*/  @!P6 FMUL R161, R161, 0.5 ;  /* 0x3f000000a1a1e820 */ /* 0x000fe20000400000 */
[----:B------:R-:W-:Y:S01]  /*b6e0*/  FFMA R179, R179, UR15, -R232 ;  /* 0x0000000fb3b37c23 */ /* 0x000fe200080008e8 */
[----:B------:R-:W-:Y:S01]  /*b6f0*/  @!P5 FMUL R162, R162, 0.5 ;  /* 0x3f000000a2a2d820 */ /* 0x000fe20000400000 */
[----:B------:R-:W1:Y:S01]  /*b700*/  MUFU.EX2 R160, R160 ;  /* 0x000000a000a07308 */ /* 0x000e620000000800 */
[----:B------:R-:W-:Y:S01]  /*b710*/  @!P2 FMUL R163, R163, 0.5 ;  /* 0x3f000000a3a3a820 */ /* 0x000fe20000400000 */
[--C-:B------:R-:W-:Y:S01]  /*b720*/  FFMA R184, R184, UR15, -R238.reuse ;  /* 0x0000000fb8b87c23 */ /* 0x100fe200080008ee */
[----:B------:R-:W-:Y:S01]  /*b730*/  FFMA R185, R185, UR15, -R238 ;  /* 0x0000000fb9b97c23 */ /* 0x000fe200080008ee */
[--C-:B------:R-:W-:Y:S01]  /*b740*/  FFMA R186, R186, UR15, -R232.reuse ;  /* 0x0000000fbaba7c23 */ /* 0x100fe200080008e8 */
[----:B------:R-:W-:Y:S01]  /*b750*/  FFMA R187, R187, UR15, -R232 ;  /* 0x0000000fbbbb7c23 */ /* 0x000fe200080008e8 */
[--C-:B------:R-:W-:Y:S01]  /*b760*/  FFMA R188, R188, UR15, -R238.reuse ;  /* 0x0000000fbcbc7c23 */ /* 0x100fe200080008ee */
[--C-:B------:R-:W-:Y:S01]  /*b770*/  FFMA R192, R192, UR15, -R238.reuse ;  /* 0x0000000fc0c07c23 */ /* 0x100fe200080008ee */
[----:B------:R-:W2:Y:S01]  /*b780*/  MUFU.EX2 R161, R161 ;  /* 0x000000a100a17308 */ /* 0x000ea20000000800 */
[----:B------:R-:W-:Y:S01]  /*b790*/  FFMA R193, R193, UR15, -R238 ;  /* 0x0000000fc1c17c23 */ /* 0x000fe200080008ee */
[--C-:B------:R-:W-:Y:S01]  /*b7a0*/  FFMA R194, R194, UR15, -R232.reuse ;  /* 0x0000000fc2c27c23 */ /* 0x100fe200080008e8 */
[----:B------:R-:W-:Y:S01]  /*b7b0*/  FFMA R195, R195, UR15, -R232 ;  /* 0x0000000fc3c37c23 */ /* 0x000fe200080008e8 */
[--C-:B------:R-:W-:Y:S01]  /*b7c0*/  FFMA R200, R200, UR15, -R238.reuse ;  /* 0x0000000fc8c87c23 */ /* 0x100fe200080008ee */
[----:B------:R-:W-:Y:S01]  /*b7d0*/  FFMA R201, R201, UR15, -R238 ;  /* 0x0000000fc9c97c23 */ /* 0x000fe200080008ee */
[--C-:B------:R-:W-:Y:S01]  /*b7e0*/  FFMA R202, R202, UR15, -R232.reuse ;  /* 0x0000000fcaca7c23 */ /* 0x100fe200080008e8 */
[----:B------:R-:W-:Y:S01]  /*b7f0*/  FFMA R203, R203, UR15, -R232 ;  /* 0x0000000fcbcb7c23 */ /* 0x000fe200080008e8 */
[----:B------:R-:W3:Y:S01]  /*b800*/  MUFU.EX2 R162, R162 ;  /* 0x000000a200a27308 */ /* 0x000ee20000000800 */
[----:B-1----:R-:W-:Y:S01]  /*b810*/  @!P3 FMUL R160, R160, R160 ;  /* 0x000000a0a0a0b220 */ /* 0x002fe20000400000 */
[--C-:B------:R-:W-:Y:S01]  /*b820*/  FFMA R208, R208, UR15, -R238.reuse ;  /* 0x0000000fd0d07c23 */ /* 0x100fe200080008ee */
[----:B------:R-:W-:Y:S01]  /*b830*/  FFMA R209, R209, UR15, -R238 ;  /* 0x0000000fd1d17c23 */ /* 0x000fe200080008ee */
[--C-:B------:R-:W-:Y:S01]  /*b840*/  FFMA R210, R210, UR15, -R232.reuse ;  /* 0x0000000fd2d27c23 */ /* 0x100fe200080008e8 */
[----:B------:R-:W-:Y:S01]  /*b850*/  FFMA R211, R211, UR15, -R232 ;  /* 0x0000000fd3d37c23 */ /* 0x000fe200080008e8 */
[----:B------:R-:W-:Y:S01]  /*b860*/  FFMA R230, R230, R13, R239 ;  /* 0x0000000de6e67223 */ /* 0x000fe200000000ef */
[----:B------:R-:W-:Y:S01]  /*b870*/  FFMA R12, R231, R12, R158 ;  /* 0x0000000ce70c7223 */ /* 0x000fe2000000009e */
[----:B------:R-:W1:Y:S01]  /*b880*/  MUFU.EX2 R163, R163 ;  /* 0x000000a300a37308 */ /* 0x000e620000000800 */
[----:B--2---:R-:W-:Y:S01]  /*b890*/  @!P6 FMUL R161, R161, R161 ;  /* 0x000000a1a1a1e220 */ /* 0x004fe20000400000 */
[----:B------:R-:W-:Y:S01]  /*b8a0*/  FSETP.GEU.AND P6, PT, R241, -126, PT ;  /* 0xc2fc0000f100780b */ /* 0x000fe20003fce000 */
[----:B------:R-:W-:Y:S01]  /*b8b0*/  FADD R237, R230, R237 ;  /* 0x000000ede6ed7221 */ /* 0x000fe20000000000 */
[----:B------:R-:W-:Y:S01]  /*b8c0*/  FADD R12, R12, R159 ;  /* 0x0000009f0c0c7221 */ /* 0x000fe20000000000 */
[----:B------:R-:W-:-:S02]  /*b8d0*/  VIADD R6, R6, 0x1 ;  /* 0x0000000106067836 */ /* 0x000fc40000000000 */
[----:B------:R-:W-:Y:S01]  /*b8e0*/  FADD R236, R237, R236 ;  /* 0x000000ecedec7221 */ /* 0x000fe20000000000 */
[----:B------:R-:W-:Y:S01]  /*b8f0*/  FADD R233, R12, R233 ;  /* 0x000000e90ce97221 */ /* 0x000fe20000000000 */
[----:B---3--:R-:W-:Y:S01]  /*b900*/  @!P5 FMUL R162, R162, R162 ;  /* 0x000000a2a2a2d220 */ /* 0x008fe20000400000 */
[----:B------:R-:W-:Y:S01]  /*b910*/  FSETP.GEU.AND P5, PT, R242, -126, PT ;  /* 0xc2fc0000f200780b */ /* 0x000fe20003fae000 */
[----:B------:R-:W-:Y:S01]  /*b920*/  FADD R157, R236, R157 ;  /* 0x0000009dec9d7221 */ /* 0x000fe20000000000 */
[----:B------:R-:W-:-:S03]  /*b930*/  FADD R233, R233, R156 ;  /* 0x0000009ce9e97221 */ /* 0x000fc60000000000 */
[----:B------:R-:W-:Y:S01]  /*b940*/  @!P6 FMUL R241, R241, 0.5 ;  /* 0x3f000000f1f1e820 */ /* 0x000fe20000400000 */
[----:B-1----:R-:W-:Y:S01]  /*b950*/  @!P2 FMUL R163, R163, R163 ;  /* 0x000000a3a3a3a220 */ /* 0x002fe20000400000 */
[----:B------:R-:W-:-:S06]  /*b960*/  FSETP.GEU.AND P2, PT, R171, -126, PT ;  /* 0xc2fc0000ab00780b */ /* 0x000fcc0003f4e000 */
[----:B------:R-:W-:-:S07]  /*b970*/  @!P5 FMUL R242, R242, 0.5 ;  /* 0x3f000000f2f2d820 */ /* 0x000fce0000400000 */
[----:B------:R-:W-:-:S06]  /*b980*/  @!P2 FMUL R171, R171, 0.5 ;  /* 0x3f000000ababa820 */ /* 0x000fcc0000400000 */
[----:B------:R-:W1:Y:S02]  /*b990*/  MUFU.EX2 R171, R171 ;  /* 0x000000ab00ab7308 */ /* 0x000e640000000800 */
[----:B-1----:R-:W-:Y:S01]  /*b9a0*/  @!P2 FMUL R171, R171, R171 ;  /* 0x000000abababa220 */ /* 0x002fe20000400000 */
[----:B------:R-:W-:-:S13]  /*b9b0*/  FSETP.GEU.AND P2, PT, R179, -126, PT ;  /* 0xc2fc0000b300780b */ /* 0x000fda0003f4e000 */
        /* <DEDUP_REMOVED lines=17> */
[----:B------:R-:W1:Y:S01]  /*bad0*/  MUFU.EX2 R211, R211 ;  /* 0x000000d300d37308 */ /* 0x000e620000000800 */
[----:B------:R-:W-:Y:S02]  /*bae0*/  WARPGROUP.DEPBAR.LE gsb0, 0x0 ;  /* 0x00008000000079c5 */ /* 0x000fe40000010000 */
[--C-:B------:R-:W-:Y:S01]  /*baf0*/  FFMA R154, R164, UR15, -R238.reuse ;  /* 0x0000000fa49a7c23 */ /* 0x100fe200080008ee */
[----:B------:R-:W-:-:S04]  /*bb00*/  FFMA R155, R165, UR15, -R238 ;  /* 0x0000000fa59b7c23 */ /* 0x000fc800080008ee */
[----:B------:R2:W3:Y:S01]  /*bb10*/  MUFU.EX2 R164, R242 ;  /* 0x000000f200a47308 */ /* 0x0004e20000000800 */
[----:B------:R-:W-:Y:S01]  /*bb20*/  IADD3 R152, R240, 0x80, RZ ;  /* 0x00000080f0987810 */ /* 0x000fe20007ffe0ff */
[----:B-1----:R-:W-:Y:S01]  /*bb30*/  @!P2 FMUL R211, R211, R211 ;  /* 0x000000d3d3d3a220 */ /* 0x002fe20000400000 */
[----:B------:R-:W-:Y:S02]  /*bb40*/  FSETP.GEU.AND P4, PT, R154, -126, PT ;  /* 0xc2fc00009a00780b */ /* 0x000fe40003f8e000 */
[----:B------:R-:W-:Y:S02]  /*bb50*/  FSETP.GEU.AND P3, PT, R155, -126, PT ;  /* 0xc2fc00009b00780b */ /* 0x000fe40003f6e000 */
[----:B------:R-:W-:Y:S01]  /*bb60*/  MOV R153, 0x40000040 ;  /* 0x4000004000997802 */ /* 0x000fe20000000f00 */
[----:B------:R1:W4:Y:S01]  /*bb70*/  MUFU.EX2 R165, R241 ;  /* 0x000000f100a57308 */ /* 0x0003220000000800 */
[----:B------:R-:W-:Y:S01]  /*bb80*/  R2UR UR6, R152 ;  /* 0x00000000980672ca */ /* 0x000fe200000e0000 */
[----:B--2---:R-:W-:Y:S01]  /*bb90*/  FFMA R242, R175, UR15, -R232 ;  /* 0x0000000faff27c23 */ /* 0x004fe200080008e8 */
[----:B------:R-:W-:-:S02]  /*bba0*/  R2UR UR7, R153 ;  /* 0x00000000990772ca */ /* 0x000fc400000e0000 */
[----:B------:R-:W-:Y:S01]  /*bbb0*/  F2FP.F16.F32.PACK_AB R152, R161, R160 ;  /* 0x000000a0a198723e */ /* 0x000fe200000000ff */
[----:B------:R-:W-:Y:S01]  /*bbc0*/  FADD R160, R157, R160 ;  /* 0x000000a09da07221 */ /* 0x000fe20000000000 */
[----:B------:R-:W-:Y:S01]  /*bbd0*/  F2FP.F16.F32.PACK_AB R153, R163, R162 ;  /* 0x000000a2a399723e */ /* 0x000fe200000000ff */
[----:B------:R-:W-:Y:S01]  /*bbe0*/  @!P4 FMUL R154, R154, 0.5 ;  /* 0x3f0000009a9ac820 */ /* 0x000fe20000400000 */
[----:B---3--:R-:W-:Y:S01]  /*bbf0*/  @!P5 FMUL R164, R164, R164 ;  /* 0x000000a4a4a4d220 */ /* 0x008fe20000400000 */
[----:B------:R-:W-:Y:S01]  /*bc00*/  @!P3 FMUL R155, R155, 0.5 ;  /* 0x3f0000009b9bb820 */ /* 0x000fe20000400000 */
[----:B------:R-:W-:Y:S01]  /*bc10*/  FSETP.GEU.AND P5, PT, R170, -126, PT ;  /* 0xc2fc0000aa00780b */ /* 0x000fe20003fae000 */
[----:B------:R-:W2:Y:S01]  /*bc20*/  MUFU.EX2 R167, R154 ;  /* 0x0000009a00a77308 */ /* 0x000ea20000000800 */
[----:B-1----:R-:W-:Y:S01]  /*bc30*/  FFMA R241, R174, UR15, -R232 ;  /* 0x0000000faef17c23 */ /* 0x002fe200080008e8 */
[----:B------:R-:W-:Y:S01]  /*bc40*/  FADD R162, R233, R162 ;  /* 0x000000a2e9a27221 */ /* 0x000fe20000000000 */
[----:B------:R-:W-:Y:S01]  /*bc50*/  FADD R160, R160, R161 ;  /* 0x000000a1a0a07221 */ /* 0x000fe20000000000 */
[----:B------:R-:W-:Y:S01]  /*bc60*/  ISETP.NE.AND P2, PT, R6, 0x4, PT ;  /* 0x000000040600780c */ /* 0x000fe20003f45270 */
[----:B----4-:R-:W-:Y:S01]  /*bc70*/  @!P6 FMUL R165, R165, R165 ;  /* 0x000000a5a5a5e220 */ /* 0x010fe20000400000 */
[----:B------:R-:W-:Y:S01]  /*bc80*/  FSETP.GEU.AND P6, PT, R169, -126, PT ;  /* 0xc2fc0000a900780b */ /* 0x000fe20003fce000 */
[----:B------:R-:W-:Y:S01]  /*bc90*/  FADD R162, R162, R163 ;  /* 0x000000a3a2a27221 */ /* 0x000fe20000000000 */
[----:B------:R1:W3:Y:S04]  /*bca0*/  MUFU.EX2 R166, R155 ;  /* 0x0000009b00a67308 */ /* 0x0002e80000000800 */
[----:B------:R-:W-:Y:S01]  /*bcb0*/  @!P5 FMUL R170, R170, 0.5 ;  /* 0x3f000000aaaad820 */ /* 0x000fe20000400000 */
[----:B--2---:R-:W-:Y:S01]  /*bcc0*/  @!P4 FMUL R167, R167, R167 ;  /* 0x000000a7a7a7c220 */ /* 0x004fe20000400000 */
[----:B-1----:R-:W-:-:S05]  /*bcd0*/  F2FP.F16.F32.PACK_AB R155, R164, R165 ;  /* 0x000000a5a49b723e */ /* 0x002fca00000000ff */
[----:B------:R-:W-:Y:S01]  /*bce0*/  @!P6 FMUL R169, R169, 0.5 ;  /* 0x3f000000a9a9e820 */ /* 0x000fe20000400000 */
[----:B------:R-:W1:Y:S01]  /*bcf0*/  MUFU.EX2 R170, R170 ;  /* 0x000000aa00aa7308 */ /* 0x000e620000000800 */
[----:B------:R-:W-:Y:S01]  /*bd00*/  FADD R165, R162, R165 ;  /* 0x000000a5a2a57221 */ /* 0x000fe20000000000 */
[----:B---3--:R-:W-:Y:S01]  /*bd10*/  @!P3 FMUL R166, R166, R166 ;  /* 0x000000a6a6a6b220 */ /* 0x008fe20000400000 */
[----:B------:R-:W-:Y:S02]  /*bd20*/  FSETP.GEU.AND P3, PT, R168, -126, PT ;  /* 0xc2fc0000a800780b */ /* 0x000fe40003f6e000 */
[----:B------:R-:W-:-:S03]  /*bd30*/  FADD R165, R165, R164 ;  /* 0x000000a4a5a57221 */ /* 0x000fc60000000000 */
[----:B------:R-:W2:Y:S01]  /*bd40*/  MUFU.EX2 R169, R169 ;  /* 0x000000a900a97308 */ /* 0x000ea20000000800 */
[----:B------:R-:W-:Y:S01]  /*bd50*/  F2FP.F16.F32.PACK_AB R154, R166, R167 ;  /* 0x000000a7a69a723e */ /* 0x000fe200000000ff */
[----:B------:R-:W-:-:S03]  /*bd60*/  FADD R167, R160, R167 ;  /* 0x000000a7a0a77221 */ /* 0x000fc60000000000 */
[----:B------:R-:W-:Y:S01]  /*bd70*/  WARPGROUP.ARRIVE ;  /* 0x00000000000079c5 */ /* 0x000fe20000000000 */
[----:B------:R-:W-:Y:S01]  /*bd80*/  FADD R167, R167, R166 ;  /* 0x000000a6a7a77221 */ /* 0x000fe20000000000 */
[----:B-1----:R-:W-:Y:S01]  /*bd90*/  @!P5 FMUL R170, R170, R170 ;  /* 0x000000aaaaaad220 */ /* 0x002fe20000400000 */
[----:B------:R-:W-:Y:S01]  /*bda0*/  FSETP.GEU.AND P5, PT, R242, -126, PT ;  /* 0xc2fc0000f200780b */ /* 0x000fe20003fae000 */
[----:B------:R-:W-:Y:S02]  /*bdb0*/  @!P3 FMUL R168, R168, 0.5 ;  /* 0x3f000000a8a8b820 */ /* 0x000fe40000400000 */
[----:B------:R-:W-:Y:S04]  /*bdc0*/  HGMMA.64x256x16.F32 R24, R152, gdesc[UR4].tnspB, R24, gsb0 ;  /* 0x43e0000498187df0 */ /* 0x000fe80008000818 */
[----:B------:R-:W1:Y:S01]  /*bdd0*/  MUFU.EX2 R168, R168 ;  /* 0x000000a800a87308 */ /* 0x000e620000000800 */
[----:B--2---:R-:W-:Y:S01]  /*bde0*/  @!P6 FMUL R169, R169, R169 ;  /* 0x000000a9a9a9e220 */ /* 0x004fe20000400000 */
[----:B------:R-:W-:-:S04]  /*bdf0*/  FSETP.GEU.AND P6, PT, R241, -126, PT ;  /* 0xc2fc0000f100780b */ /* 0x000fc80003fce000 */
[----:B------:R-:W-:-:S09]  /*be00*/  @!P5 FMUL R242, R242, 0.5 ;  /* 0x3f000000f2f2d820 */ /* 0x000fd20000400000 */
[----:B------:R-:W-:Y:S01]  /*be10*/  @!P6 FMUL R241, R241, 0.5 ;  /* 0x3f000000f1f1e820 */ /* 0x000fe20000400000 */
[----:B-1----:R-:W-:Y:S01]  /*be20*/  @!P3 FMUL R168, R168, R168 ;  /* 0x000000a8a8a8b220 */ /* 0x002fe20000400000 */
[----:B------:R-:W-:Y:S02]  /*be30*/  WARPGROUP.DEPBAR.LE gsb0, 0x0 ;  /* 0x00008000000079c5 */ /* 0x000fe40000010000 */
[--C-:B------:R-:W-:Y:S01]  /*be40*/  FFMA R154, R172, UR15, -R238.reuse ;  /* 0x0000000fac9a7c23 */ /* 0x100fe200080008ee */
[----:B------:R-:W-:Y:S01]  /*be50*/  FFMA R155, R173, UR15, -R238 ;  /* 0x0000000fad9b7c23 */ /* 0x000fe200080008ee */
[----:B------:R1:W2:Y:S01]  /*be60*/  MUFU.EX2 R172, R242 ;  /* 0x000000f200ac7308 */ /* 0x0002a20000000800 */
[----:B------:R-:W-:Y:S02]  /*be70*/  IADD3 R152, R240, 0x100, RZ ;  /* 0x00000100f0987810 */ /* 0x000fe40007ffe0ff */
[----:B------:R-:W-:Y:S02]  /*be80*/  FSETP.GEU.AND P4, PT, R154, -126, PT ;  /* 0xc2fc00009a00780b */ /* 0x000fe40003f8e000 */
[----:B------:R-:W-:-:S02]  /*be90*/  FSETP.GEU.AND P3, PT, R155, -126, PT ;  /* 0xc2fc00009b00780b */ /* 0x000fc40003f6e000 */
[----:B------:R-:W-:Y:S01]  /*bea0*/  MOV R153, 0x40000040 ;  /* 0x4000004000997802 */ /* 0x000fe20000000f00 */
[----:B------:R3:W4:Y:S01]  /*beb0*/  MUFU.EX2 R173, R241 ;  /* 0x000000f100ad7308 */ /* 0x0007220000000800 */
[----:B------:R-:W-:Y:S01]  /*bec0*/  R2UR UR6, R152 ;  /* 0x00000000980672ca */ /* 0x000fe200000e0000 */
[----:B-1----:R-:W-:Y:S01]  /*bed0*/  FFMA R242, R183, UR15, -R232 ;  /* 0x0000000fb7f27c23 */ /* 0x002fe200080008e8 */
[----:B------:R-:W-:Y:S02]  /*bee0*/  R2UR UR7, R153 ;  /* 0x00000000990772ca */ /* 0x000fe400000e0000 */
[----:B------:R-:W-:Y:S01]  /*bef0*/  F2FP.F16.F32.PACK_AB R152, R169, R168 ;  /* 0x000000a8a998723e */ /* 0x000fe200000000ff */
[----:B------:R-:W-:Y:S01]  /*bf00*/  FADD R168, R167, R168 ;  /* 0x000000a8a7a87221 */ /* 0x000fe20000000000 */
[----:B------:R-:W-:Y:S01]  /*bf10*/  F2FP.F16.F32.PACK_AB R153, R171, R170 ;  /* 0x000000aaab99723e */ /* 0x000fe200000000ff */
[----:B------:R-:W-:Y:S01]  /*bf20*/  @!P4 FMUL R154, R154, 0.5 ;  /* 0x3f0000009a9ac820 */ /* 0x000fe20000400000 */
[----:B--2---:R-:W-:Y:S01]  /*bf30*/  @!P5 FMUL R172, R172, R172 ;  /* 0x000000acacacd220 */ /* 0x004fe20000400000 */
[----:B------:R-:W-:Y:S01]  /*bf40*/  @!P3 FMUL R155, R155, 0.5 ;  /* 0x3f0000009b9bb820 */ /* 0x000fe20000400000 */
[----:B------:R-:W-:Y:S01]  /*bf50*/  FSETP.GEU.AND P5, PT, R178, -126, PT ;  /* 0xc2fc0000b200780b */ /* 0x000fe20003fae000 */
[----:B------:R-:W1:Y:S01]  /*bf60*/  MUFU.EX2 R175, R154 ;  /* 0x0000009a00af7308 */ /* 0x000e620000000800 */
[----:B---3--:R-:W-:Y:S01]  /*bf70*/  FFMA R241, R182, UR15, -R232 ;  /* 0x0000000fb6f17c23 */ /* 0x008fe200080008e8 */
[----:B------:R-:W-:Y:S01]  /*bf80*/  FADD R170, R165, R170 ;  /* 0x000000aaa5aa7221 */ /* 0x000fe20000000000 */
[----:B------:R-:W-:Y:S01]  /*bf90*/  FADD R168, R168, R169 ;  /* 0x000000a9a8a87221 */ /* 0x000fe20000000000 */
[----:B----4-:R-:W-:Y:S01]  /*bfa0*/  @!P6 FMUL R173, R173, R173 ;  /* 0x000000adadade220 */ /* 0x010fe20000400000 */
[----:B------:R-:W-:Y:S01]  /*bfb0*/  FSETP.GEU.AND P6, PT, R177, -126, PT ;  /* 0xc2fc0000b100780b */ /* 0x000fe20003fce000 */
[----:B------:R-:W-:-:S02]  /*bfc0*/  FADD R170, R170, R171 ;  /* 0x000000abaaaa7221 */ /* 0x000fc40000000000 */
[----:B------:R2:W3:Y:S04]  /*bfd0*/  MUFU.EX2 R174, R155 ;  /* 0x0000009b00ae7308 */ /* 0x0004e80000000800 */
[----:B------:R-:W-:Y:S01]  /*bfe0*/  @!P5 FMUL R178, R178, 0.5 ;  /* 0x3f000000b2b2d820 */ /* 0x000fe20000400000 */
[----:B-1----:R-:W-:Y:S01]  /*bff0*/  @!P4 FMUL R175, R175, R175 ;  /* 0x000000afafafc220 */ /* 0x002fe20000400000 */
[----:B--2---:R-:W-:-:S04]  /*c000*/  F2FP.F16.F32.PACK_AB R155, R172, R173 ;  /* 0x000000adac9b723e */ /* 0x004fc800000000ff */
        /* <DEDUP_REMOVED lines=53> */
[----:B------:R-:W-:Y:S01]  /*c360*/  FSETP.GEU.AND P4, PT, R188, -126, PT ;  /* 0xc2fc0000bc00780b */ /* 0x000fe20003f8e000 */
[----:B------:R-:W-:Y:S01]  /*c370*/  FADD R181, R178, R181 ;  /* 0x000000b5b2b57221 */ /* 0x000fe20000000000 */
[----:B---3--:R-:W-:Y:S01]  /*c380*/  @!P3 FMUL R182, R182, R182 ;  /* 0x000000b6b6b6b220 */ /* 0x008fe20000400000 */
[----:B------:R-:W-:Y:S02]  /*c390*/  FSETP.GEU.AND P3, PT, R184, -126, PT ;  /* 0xc2fc0000b800780b */ /* 0x000fe40003f6e000 */
[----:B------:R-:W-:Y:S02]  /*c3a0*/  FADD R181, R181, R180 ;  /* 0x000000b4b5b57221 */ /* 0x000fe40000000000 */
[----:B------:R-:W2:Y:S01]  /*c3b0*/  MUFU.EX2 R185, R185 ;  /* 0x000000b900b97308 */ /* 0x000ea20000000800 */
[----:B------:R-:W-:Y:S01]  /*c3c0*/  F2FP.F16.F32.PACK_AB R154, R182, R183 ;  /* 0x000000b7b69a723e */ /* 0x000fe200000000ff */
[----:B------:R-:W-:-:S03]  /*c3d0*/  FADD R183, R176, R183 ;  /* 0x000000b7b0b77221 */ /* 0x000fc60000000000 */
[----:B------:R-:W-:Y:S01]  /*c3e0*/  WARPGROUP.ARRIVE ;  /* 0x00000000000079c5 */ /* 0x000fe20000000000 */
[----:B------:R-:W-:Y:S01]  /*c3f0*/  @!P4 FMUL R188, R188, 0.5 ;  /* 0x3f000000bcbcc820 */ /* 0x000fe20000400000 */
[----:B------:R-:W-:Y:S01]  /*c400*/  FADD R183, R183, R182 ;  /* 0x000000b6b7b77221 */ /* 0x000fe20000000000 */
[----:B-1----:R-:W-:Y:S01]  /*c410*/  @!P5 FMUL R186, R186, R186 ;  /* 0x000000bababad220 */ /* 0x002fe20000400000 */
[----:B------:R-:W-:Y:S01]  /*c420*/  FSETP.GEU.AND P5, PT, R241, -126, PT ;  /* 0xc2fc0000f100780b */ /* 0x000fe20003fae000 */
[----:B------:R-:W-:Y:S01]  /*c430*/  @!P3 FMUL R184, R184, 0.5 ;  /* 0x3f000000b8b8b820 */ /* 0x000fe20000400000 */
[----:B------:R-:W-:Y:S01]  /*c440*/  HGMMA.64x256x16.F32 R24, R152, gdesc[UR4].tnspB, R24, gsb0 ;  /* 0x43e0000498187df0 */ /* 0x000fe20008000818 */
[----:B------:R-:W1:Y:S01]  /*c450*/  MUFU.EX2 R188, R188 ;  /* 0x000000bc00bc7308 */ /* 0x000e620000000800 */
[----:B--2---:R-:W-:-:S07]  /*c460*/  @!P6 FMUL R185, R185, R185 ;  /* 0x000000b9b9b9e220 */ /* 0x004fce0000400000 */
[----:B------:R-:W2:Y:S02]  /*c470*/  MUFU.EX2 R184, R184 ;  /* 0x000000b800b87308 */ /* 0x000ea40000000800 */
[----:B------:R-:W-:-:S06]  /*c480*/  @!P5 FMUL R241, R241, 0.5 ;  /* 0x3f000000f1f1d820 */ /* 0x000fcc0000400000 */
[----:B------:R3:W4:Y:S01]  /*c490*/  MUFU.EX2 R191, R241 ;  /* 0x000000f100bf7308 */ /* 0x0007220000000800 */
[----:B-1----:R-:W-:Y:S01]  /*c4a0*/  @!P4 FMUL R188, R188, R188 ;  /* 0x000000bcbcbcc220 */ /* 0x002fe20000400000 */
[----:B--2---:R-:W-:Y:S01]  /*c4b0*/  @!P3 FMUL R184, R184, R184 ;  /* 0x000000b8b8b8b220 */ /* 0x004fe20000400000 */
[----:B---3--:R-:W-:Y:S01]  /*c4c0*/  FFMA R241, R198, UR15, -R232 ;  /* 0x0000000fc6f17c23 */ /* 0x008fe200080008e8 */
[----:B----4-:R-:W-:Y:S01]  /*c4d0*/  @!P5 FMUL R191, R191, R191 ;  /* 0x000000bfbfbfd220 */ /* 0x010fe20000400000 */
[----:B------:R-:W-:-:S13]  /*c4e0*/  FSETP.GEU.AND P5, PT, R194, -126, PT ;  /* 0xc2fc0000c200780b */ /* 0x000fda0003fae000 */
[----:B------:R-:W-:-:S06]  /*c4f0*/  @!P5 FMUL R194, R194, 0.5 ;  /* 0x3f000000c2c2d820 */ /* 0x000fcc0000400000 */
[----:B------:R-:W1:Y:S02]  /*c500*/  MUFU.EX2 R194, R194 ;  /* 0x000000c200c27308 */ /* 0x000e640000000800 */
[----:B-1----:R-:W-:Y:S01]  /*c510*/  @!P5 FMUL R194, R194, R194 ;  /* 0x000000c2c2c2d220 */ /* 0x002fe20000400000 */
[----:B------:R-:W-:-:S13]  /*c520*/  FSETP.GEU.AND P5, PT, R242, -126, PT ;  /* 0xc2fc0000f200780b */ /* 0x000fda0003fae000 */
[----:B------:R-:W-:-:S04]  /*c530*/  @!P5 FMUL R242, R242, 0.5 ;  /* 0x3f000000f2f2d820 */ /* 0x000fc80000400000 */
[----:B------:R1:W2:Y:S02]  /*c540*/  MUFU.EX2 R199, R242 ;  /* 0x000000f200c77308 */ /* 0x0002a40000000800 */
[----:B-1----:R-:W-:Y:S01]  /*c550*/  FFMA R242, R207, UR15, -R232 ;  /* 0x0000000fcff27c23 */ /* 0x002fe200080008e8 */
[----:B--2---:R-:W-:Y:S01]  /*c560*/  @!P5 FMUL R199, R199, R199 ;  /* 0x000000c7c7c7d220 */ /* 0x004fe20000400000 */
[----:B------:R-:W-:-:S13]  /*c570*/  FSETP.GEU.AND P5, PT, R202, -126, PT ;  /* 0xc2fc0000ca00780b */ /* 0x000fda0003fae000 */
[----:B------:R-:W-:-:S06]  /*c580*/  @!P5 FMUL R202, R202, 0.5 ;  /* 0x3f000000cacad820 */ /* 0x000fcc0000400000 */
[----:B------:R-:W1:Y:S02]  /*c590*/  MUFU.EX2 R202, R202 ;  /* 0x000000ca00ca7308 */ /* 0x000e640000000800 */
[----:B-1----:R-:W-:Y:S01]  /*c5a0*/  @!P5 FMUL R202, R202, R202 ;  /* 0x000000cacacad220 */ /* 0x002fe20000400000 */
[----:B------:R-:W-:-:S13]  /*c5b0*/  FSETP.GEU.AND P5, PT, R242, -126, PT ;  /* 0xc2fc0000f200780b */ /* 0x000fda0003fae000 */
[----:B------:R-:W-:Y:S01]  /*c5c0*/  @!P5 FMUL R242, R242, 0.5 ;  /* 0x3f000000f2f2d820 */ /* 0x000fe20000400000 */
[----:B------:R-:W-:Y:S02]  /*c5d0*/  WARPGROUP.DEPBAR.LE gsb0, 0x0 ;  /* 0x00008000000079c5 */ /* 0x000fe40000010000 */
[----:B------:R-:W-:Y:S01]  /*c5e0*/  FFMA R154, R189, UR15, -R238 ;  /* 0x0000000fbd9a7c23 */ /* 0x000fe200080008ee */
[----:B------:R-:W-:Y:S01]  /*c5f0*/  FFMA R155, R190, UR15, -R232 ;  /* 0x0000000fbe9b7c23 */ /* 0x000fe200080008e8 */
[----:B------:R-:W-:Y:S02]  /*c600*/  IADD3 R152, R240, 0x200, RZ ;  /* 0x00000200f0987810 */ /* 0x000fe40007ffe0ff */
[----:B------:R-:W-:Y:S02]  /*c610*/  MOV R153, 0x40000040 ;  /* 0x4000004000997802 */ /* 0x000fe40000000f00 */
[----:B------:R-:W-:Y:S02]  /*c620*/  FSETP.GEU.AND P3, PT, R154, -126, PT ;  /* 0xc2fc00009a00780b */ /* 0x000fe40003f6e000 */
[----:B------:R-:W-:-:S02]  /*c630*/  FSETP.GEU.AND P6, PT, R155, -126, PT ;  /* 0xc2fc00009b00780b */ /* 0x000fc40003fce000 */
[----:B------:R-:W-:Y:S02]  /*c640*/  R2UR UR6, R152 ;  /* 0x00000000980672ca */ /* 0x000fe400000e0000 */
[----:B------:R-:W-:Y:S02]  /*c650*/  R2UR UR7, R153 ;  /* 0x00000000990772ca */ /* 0x000fe400000e0000 */
[----:B------:R-:W-:Y:S01]  /*c660*/  F2FP.F16.F32.PACK_AB R152, R185, R184 ;  /* 0x000000b8b998723e */ /* 0x000fe200000000ff */
[----:B------:R-:W-:Y:S01]  /*c670*/  FADD R184, R183, R184 ;  /* 0x000000b8b7b87221 */ /* 0x000fe20000000000 */
[----:B------:R-:W-:Y:S01]  /*c680*/  F2FP.F16.F32.PACK_AB R153, R187, R186 ;  /* 0x000000babb99723e */ /* 0x000fe200000000ff */
[----:B------:R-:W-:Y:S02]  /*c690*/  FADD R186, R181, R186 ;  /* 0x000000bab5ba7221 */ /* 0x000fe40000000000 */
[----:B------:R-:W-:Y:S01]  /*c6a0*/  @!P3 FMUL R154, R154, 0.5 ;  /* 0x3f0000009a9ab820 */ /* 0x000fe20000400000 */
[----:B------:R-:W-:Y:S01]  /*c6b0*/  FADD R185, R184, R185 ;  /* 0x000000b9b8b97221 */ /* 0x000fe20000000000 */
[----:B------:R-:W-:Y:S01]  /*c6c0*/  @!P6 FMUL R155, R155, 0.5 ;  /* 0x3f0000009b9be820 */ /* 0x000fe20000400000 */
[----:B------:R-:W-:Y:S01]  /*c6d0*/  FADD R187, R186, R187 ;  /* 0x000000bbbabb7221 */ /* 0x000fe20000000000 */
[----:B------:R-:W1:Y:S08]  /*c6e0*/  MUFU.EX2 R189, R154 ;  /* 0x0000009a00bd7308 */ /* 0x000e700000000800 */
[----:B------:R-:W2:Y:S01]  /*c6f0*/  MUFU.EX2 R190, R155 ;  /* 0x0000009b00be7308 */ /* 0x000ea20000000800 */
[----:B-1----:R-:W-:Y:S01]  /*c700*/  @!P3 FMUL R189, R189, R189 ;  /* 0x000000bdbdbdb220 */ /* 0x002fe20000400000 */
[----:B------:R-:W-:-:S04]  /*c710*/  FSETP.GEU.AND P3, PT, R192, -126, PT ;  /* 0xc2fc0000c000780b */ /* 0x000fc80003f6e000 */
[----:B------:R-:W-:Y:S01]  /*c720*/  F2FP.F16.F32.PACK_AB R154, R189, R188 ;  /* 0x000000bcbd9a723e */ /* 0x000fe200000000ff */
[----:B------:R-:W-:Y:S01]  /*c730*/  FADD R188, R185, R188 ;  /* 0x000000bcb9bc7221 */ /* 0x000fe20000000000 */
[----:B--2---:R-:W-:Y:S01]  /*c740*/  @!P6 FMUL R190, R190, R190 ;  /* 0x000000bebebee220 */ /* 0x004fe20000400000 */
[----:B------:R-:W-:Y:S02]  /*c750*/  FSETP.GEU.AND P6, PT, R193, -126, PT ;  /* 0xc2fc0000c100780b */ /* 0x000fe40003fce000 */
[----:B------:R-:W-:Y:S02]  /*c760*/  FADD R189, R188, R189 ;  /* 0x000000bdbcbd7221 */ /* 0x000fe40000000000 */
[----:B------:R-:W-:Y:S02]  /*c770*/  F2FP.F16.F32.PACK_AB R155, R191, R190 ;  /* 0x000000bebf9b723e */ /* 0x000fe400000000ff */
[----:B------:R-:W-:Y:S01]  /*c780*/  @!P3 FMUL R192, R192, 0.5 ;  /* 0x3f000000c0c0b820 */ /* 0x000fe20000400000 */
[----:B------:R-:W-:Y:S01]  /*c790*/  FADD R190, R187, R190 ;  /* 0x000000bebbbe7221 */ /* 0x000fe20000000000 */
[----:B------:R-:W-:-:S03]  /*c7a0*/  WARPGROUP.ARRIVE ;  /* 0x00000000000079c5 */ /* 0x000fc60000000000 */
[----:B------:R-:W-:Y:S01]  /*c7b0*/  FADD R191, R190, R191 ;  /* 0x000000bfbebf7221 */ /* 0x000fe20000000000 */
[----:B------:R-:W1:Y:S01]  /*c7c0*/  MUFU.EX2 R192, R192 ;  /* 0x000000c000c07308 */ /* 0x000e620000000800 */
[----:B------:R-:W-:Y:S01]  /*c7d0*/  @!P6 FMUL R193, R193, 0.5 ;  /* 0x3f000000c1c1e820 */ /* 0x000fe20000400000 */
[----:B------:R-:W-:Y:S06]  /*c7e0*/  HGMMA.64x256x16.F32 R24, R152, gdesc[UR4].tnspB, R24, gsb0 ;  /* 0x43e0000498187df0 */ /* 0x000fec0008000818 */
[----:B------:R-:W2:Y:S01]  /*c7f0*/  MUFU.EX2 R193, R193 ;  /* 0x000000c100c17308 */ /* 0x000ea20000000800 */
[----:B-1----:R-:W-:Y:S01]  /*c800*/  @!P3 FMUL R192, R192, R192 ;  /* 0x000000c0c0c0b220 */ /* 0x002fe20000400000 */
[----:B--2---:R-:W-:Y:S01]  /*c810*/  @!P6 FMUL R193, R193, R193 ;  /* 0x000000c1c1c1e220 */ /* 0x004fe20000400000 */
[----:B------:R-:W-:-:S13]  /*c820*/  FSETP.GEU.AND P6, PT, R241, -126, PT ;  /* 0xc2fc0000f100780b */ /* 0x000fda0003fce000 */
[----:B------:R-:W-:Y:S01]  /*c830*/  @!P6 FMUL R241, R241, 0.5 ;  /* 0x3f000000f1f1e820 */ /* 0x000fe20000400000 */
[----:B------:R-:W-:Y:S02]  /*c840*/  WARPGROUP.DEPBAR.LE gsb0, 0x0 ;  /* 0x00008000000079c5 */ /* 0x000fe40000010000 */
[--C-:B------:R-:W-:Y:S01]  /*c850*/  FFMA R154, R196, UR15, -R238.reuse ;  /* 0x0000000fc49a7c23 */ /* 0x100fe200080008ee */
[----:B------:R-:W-:Y:S01]  /*c860*/  FFMA R155, R197, UR15, -R238 ;  /* 0x0000000fc59b7c23 */ /* 0x000fe200080008ee */
[----:B------:R1:W2:Y:S01]  /*c870*/  MUFU.EX2 R196, R241 ;  /* 0x000000f100c47308 */ /* 0x0002a20000000800 */
[----:B------:R-:W-:Y:S02]  /*c880*/  IADD3 R152, R240, 0x280, RZ ;  /* 0x00000280f0987810 */ /* 0x000fe40007ffe0ff */
[----:B------:R-:W-:Y:S02]  /*c890*/  FSETP.GEU.AND P4, PT, R154, -126, PT ;  /* 0xc2fc00009a00780b */ /* 0x000fe40003f8e000 */
[----:B------:R-:W-:-:S02]  /*c8a0*/  FSETP.GEU.AND P3, PT, R155, -126, PT ;  /* 0xc2fc00009b00780b */ /* 0x000fc40003f6e000 */
[----:B------:R-:W-:Y:S02]  /*c8b0*/  MOV R153, 0x40000040 ;  /* 0x4000004000997802 */ /* 0x000fe40000000f00 */
[----:B------:R-:W-:Y:S01]  /*c8c0*/  R2UR UR6, R152 ;  /* 0x00000000980672ca */ /* 0x000fe200000e0000 */
[----:B-1----:R-:W-:Y:S01]  /*c8d0*/  FFMA R241, R206, UR15, -R232 ;  /* 0x0000000fcef17c23 */ /* 0x002fe200080008e8 */
[----:B------:R-:W-:Y:S01]  /*c8e0*/  R2UR UR7, R153 ;  /* 0x00000000990772ca */ /* 0x000fe200000e0000 */
[----:B------:R-:W1:Y:S01]  /*c8f0*/  MUFU.EX2 R206, R242 ;  /* 0x000000f200ce7308 */ /* 0x000e620000000800 */
[----:B------:R-:W-:Y:S01]  /*c900*/  F2FP.F16.F32.PACK_AB R152, R193, R192 ;  /* 0x000000c0c198723e */ /* 0x000fe200000000ff */
[----:B------:R-:W-:Y:S01]  /*c910*/  FADD R192, R189, R192 ;  /* 0x000000c0bdc07221 */ /* 0x000fe20000000000 */
[----:B------:R-:W-:Y:S01]  /*c920*/  F2FP.F16.F32.PACK_AB R153, R195, R194 ;  /* 0x000000c2c399723e */ /* 0x000fe200000000ff */
[----:B------:R-:W-:Y:S01]  /*c930*/  @!P4 FMUL R154, R154, 0.5 ;  /* 0x3f0000009a9ac820 */ /* 0x000fe20000400000 */
[----:B--2---:R-:W-:Y:S01]  /*c940*/  @!P6 FMUL R196, R196, R196 ;  /* 0x000000c4c4c4e220 */ /* 0x004fe20000400000 */
[----:B------:R-:W-:Y:S01]  /*c950*/  @!P3 FMUL R155, R155, 0.5 ;  /* 0x3f0000009b9bb820 */ /* 0x000fe20000400000 */
[----:B------:R-:W-:Y:S01]  /*c960*/  FSETP.GEU.AND P6, PT, R201, -126, PT ;  /* 0xc2fc0000c900780b */ /* 0x000fe20003fce000 */
[----:B------:R-:W2:Y:S01]  /*c970*/  MUFU.EX2 R198, R154 ;  /* 0x0000009a00c67308 */ /* 0x000ea20000000800 */
[----:B------:R-:W-:Y:S01]  /*c980*/  FADD R194, R191, R194 ;  /* 0x000000c2bfc27221 */ /* 0x000fe20000000000 */
[----:B------:R-:W-:-:S03]  /*c990*/  FADD R193, R192, R193 ;  /* 0x000000c1c0c17221 */ /* 0x000fc60000000000 */
[----:B------:R-:W-:-:S03]  /*c9a0*/  FADD R195, R194, R195 ;  /* 0x000000c3c2c37221 */ /* 0x000fc60000000000 */
[----:B------:R3:W4:Y:S01]  /*c9b0*/  MUFU.EX2 R197, R155 ;  /* 0x0000009b00c57308 */ /* 0x0007220000000800 */
[----:B-1----:R-:W-:Y:S01]  /*c9c0*/  @!P5 FMUL R206, R206, R206 ;  /* 0x000000cececed220 */ /* 0x002fe20000400000 */
[----:B------:R-:W-:Y:S02]  /*c9d0*/  FSETP.GEU.AND P5, PT, R210, -126, PT ;  /* 0xc2fc0000d200780b */ /* 0x000fe40003fae000 */
[----:B------:R-:W-:Y:S01]  /*c9e0*/  @!P6 FMUL R201, R201, 0.5 ;  /* 0x3f000000c9c9e820 */ /* 0x000fe20000400000 */
[----:B--2---:R-:W-:Y:S01]  /*c9f0*/  @!P4 FMUL R198, R198, R198 ;  /* 0x000000c6c6c6c220 */ /* 0x004fe20000400000 */
[----:B---3--:R-:W-:-:S04]  /*ca00*/  F2FP.F16.F32.PACK_AB R155, R199, R196 ;  /* 0x000000c4c79b723e */ /* 0x008fc800000000ff */
[----:B------:R-:W1:Y:S01]  /*ca10*/  MUFU.EX2 R201, R201 ;  /* 0x000000c900c97308 */ /* 0x000e620000000800 */
[----:B------:R-:W-:-:S04]  /*ca20*/  FADD R196, R195, R196 ;  /* 0x000000c4c3c47221 */ /* 0x000fc80000000000 */
[----:B------:R-:W-:Y:S01]  /*ca30*/  @!P5 FMUL R210, R210, 0.5 ;  /* 0x3f000000d2d2d820 */ /* 0x000fe20000400000 */
[----:B------:R-:W-:Y:S01]  /*ca40*/  FADD R199, R196, R199 ;  /* 0x000000c7c4c77221 */ /* 0x000fe20000000000 */
[----:B----4-:R-:W-:Y:S01]  /*ca50*/  @!P3 FMUL R197, R197, R197 ;  /* 0x000000c5c5c5b220 */ /* 0x010fe20000400000 */
[----:B------:R-:W-:-:S03]  /*ca60*/  FSETP.GEU.AND P3, PT, R200, -126, PT ;  /* 0xc2fc0000c800780b */ /* 0x000fc60003f6e000 */
[----:B------:R-:W2:Y:S01]  /*ca70*/  MUFU.EX2 R210, R210 ;  /* 0x000000d200d27308 */ /* 0x000ea20000000800 */
[----:B------:R-:W-:Y:S01]  /*ca80*/  F2FP.F16.F32.PACK_AB R154, R197, R198 ;  /* 0x000000c6c59a723e */ /* 0x000fe200000000ff */
[----:B------:R-:W-:-:S03]  /*ca90*/  FADD R198, R193, R198 ;  /* 0x000000c6c1c67221 */ /* 0x000fc60000000000 */
[----:B------:R-:W-:Y:S01]  /*caa0*/  WARPGROUP.ARRIVE ;  /* 0x00000000000079c5 */ /* 0x000fe20000000000 */
[----:B------:R-:W-:Y:S01]  /*cab0*/  FADD R197, R198, R197 ;  /* 0x000000c5c6c57221 */ /* 0x000fe20000000000 */
[----:B-1----:R-:W-:Y:S01]  /*cac0*/  @!P6 FMUL R201, R201, R201 ;  /* 0x000000c9c9c9e220 */ /* 0x002fe20000400000 */
[----:B------:R-:W-:Y:S02]  /*cad0*/  FSETP.GEU.AND P6, PT, R241, -126, PT ;  /* 0xc2fc0000f100780b */ /* 0x000fe40003fce000 */
[----:B------:R-:W-:Y:S01]  /*cae0*/  @!P3 FMUL R200, R200, 0.5 ;  /* 0x3f000000c8c8b820 */ /* 0x000fe20000400000 */
[----:B------:R-:W-:Y:S05]  /*caf0*/  HGMMA.64x256x16.F32 R24, R152, gdesc[UR4].tnspB, R24, gsb0 ;  /* 0x43e0000498187df0 */ /* 0x000fea0008000818 */
[----:B------:R-:W1:Y:S01]  /*cb00*/  MUFU.EX2 R200, R200 ;  /* 0x000000c800c87308 */ /* 0x000e620000000800 */
[----:B--2---:R-:W-:-:S04]  /*cb10*/  @!P5 FMUL R210, R210, R210 ;  /* 0x000000d2d2d2d220 */ /* 0x004fc80000400000 */
[----:B------:R-:W-:Y:S01]  /*cb20*/  @!P6 FMUL R241, R241, 0.5 ;  /* 0x3f000000f1f1e820 */ /* 0x000fe20000400000 */
[----:B-1----:R-:W-:Y:S01]  /*cb30*/  @!P3 FMUL R200, R200, R200 ;  /* 0x000000c8c8c8b220 */ /* 0x002fe20000400000 */
[----:B------:R-:W-:Y:S02]  /*cb40*/  WARPGROUP.DEPBAR.LE gsb0, 0x0 ;  /* 0x00008000000079c5 */ /* 0x000fe40000010000 */
[--C-:B------:R-:W-:Y:S01]  /*cb50*/  FFMA R154, R204, UR15, -R238.reuse ;  /* 0x0000000fcc9a7c23 */ /* 0x100fe200080008ee */
[----:B------:R-:W-:Y:S01]  /*cb60*/  FFMA R155, R205, UR15, -R238 ;  /* 0x0000000fcd9b7c23 */ /* 0x000fe200080008ee */
[----:B------:R-:W-:Y:S01]  /*cb70*/  IADD3 R152, R240, 0x300, RZ ;  /* 0x00000300f0987810 */ /* 0x000fe20007ffe0ff */
[----:B------:R-:W1:Y:S01]  /*cb80*/  MUFU.EX2 R205, R241 ;  /* 0x000000f100cd7308 */ /* 0x000e620000000800 */
[----:B------:R-:W-:Y:S02]  /*cb90*/  MOV R153, 0x40000040 ;  /* 0x4000004000997802 */ /* 0x000fe40000000f00 */
[----:B------:R-:W-:-:S02]  /*cba0*/  FSETP.GEU.AND P4, PT, R154, -126, PT ;  /* 0xc2fc00009a00780b */ /* 0x000fc40003f8e000 */
[----:B------:R-:W-:Y:S02]  /*cbb0*/  FSETP.GEU.AND P3, PT, R155, -126, PT ;  /* 0xc2fc00009b00780b */ /* 0x000fe40003f6e000 */
[----:B------:R-:W-:Y:S02]  /*cbc0*/  R2UR UR6, R152 ;  /* 0x00000000980672ca */ /* 0x000fe400000e0000 */
[----:B------:R-:W-:Y:S02]  /*cbd0*/  R2UR UR7, R153 ;  /* 0x00000000990772ca */ /* 0x000fe400000e0000 */
[----:B------:R-:W-:Y:S01]  /*cbe0*/  F2FP.F16.F32.PACK_AB R152, R201, R200 ;  /* 0x000000c8c998723e */ /* 0x000fe200000000ff */
[----:B------:R-:W-:Y:S01]  /*cbf0*/  FADD R200, R197, R200 ;  /* 0x000000c8c5c87221 */ /* 0x000fe20000000000 */
[----:B------:R-:W-:Y:S01]  /*cc00*/  F2FP.F16.F32.PACK_AB R153, R203, R202 ;  /* 0x000000cacb99723e */ /* 0x000fe200000000ff */
[----:B------:R-:W-:Y:S01]  /*cc10*/  FADD R202, R199, R202 ;  /* 0x000000cac7ca7221 */ /* 0x000fe20000000000 */
[----:B------:R-:W-:Y:S01]  /*cc20*/  IADD3 R240, R240, 0x380, RZ ;  /* 0x00000380f0f07810 */ /* 0x000fe20007ffe0ff */
[----:B------:R-:W-:Y:S01]  /*cc30*/  @!P4 FMUL R154, R154, 0.5 ;  /* 0x3f0000009a9ac820 */ /* 0x000fe20000400000 */
[----:B-1----:R-:W-:Y:S01]  /*cc40*/  @!P6 FMUL R205, R205, R205 ;  /* 0x000000cdcdcde220 */ /* 0x002fe20000400000 */
[----:B------:R-:W-:Y:S01]  /*cc50*/  @!P3 FMUL R155, R155, 0.5 ;  /* 0x3f0000009b9bb820 */ /* 0x000fe20000400000 */
[----:B------:R-:W-:Y:S01]  /*cc60*/  FSETP.GEU.AND P6, PT, R209, -126, PT ;  /* 0xc2fc0000d100780b */ /* 0x000fe20003fce000 */
[----:B------:R-:W1:Y:S01]  /*cc70*/  MUFU.EX2 R207, R154 ;  /* 0x0000009a00cf7308 */ /* 0x000e620000000800 */
[----:B------:R-:W-:Y:S01]  /*cc80*/  MOV R241, 0x40000040 ;  /* 0x4000004000f17802 */ /* 0x000fe20000000f00 */
[----:B------:R-:W-:Y:S01]  /*cc90*/  FADD R200, R200, R201 ;  /* 0x000000c9c8c87221 */ /* 0x000fe20000000000 */
[----:B------:R-:W-:-:S05]  /*cca0*/  FADD R202, R202, R203 ;  /* 0x000000cbcaca7221 */ /* 0x000fca0000000000 */
[----:B------:R2:W3:Y:S04]  /*ccb0*/  MUFU.EX2 R204, R155 ;  /* 0x0000009b00cc7308 */ /* 0x0004e80000000800 */
[----:B------:R-:W-:Y:S01]  /*ccc0*/  @!P6 FMUL R209, R209, 0.5 ;  /* 0x3f000000d1d1e820 */ /* 0x000fe20000400000 */
[----:B-1----:R-:W-:Y:S01]  /*ccd0*/  @!P4 FMUL R207, R207, R207 ;  /* 0x000000cfcfcfc220 */ /* 0x002fe20000400000 */
[----:B--2---:R-:W-:-:S04]  /*cce0*/  F2FP.F16.F32.PACK_AB R155, R206, R205 ;  /* 0x000000cdce9b723e */ /* 0x004fc800000000ff */
[----:B------:R-:W1:Y:S01]  /*ccf0*/  MUFU.EX2 R209, R209 ;  /* 0x000000d100d17308 */ /* 0x000e620000000800 */
[----:B------:R-:W-:-:S04]  /*cd00*/  FADD R205, R202, R205 ;  /* 0x000000cdcacd7221 */ /* 0x000fc80000000000 */
[----:B------:R-:W-:Y:S01]  /*cd10*/  FADD R205, R205, R206 ;  /* 0x000000cecdcd7221 */ /* 0x000fe20000000000 */
[----:B---3--:R-:W-:Y:S01]  /*cd20*/  @!P3 FMUL R204, R204, R204 ;  /* 0x000000ccccccb220 */ /* 0x008fe20000400000 */
[----:B------:R-:W-:-:S04]  /*cd30*/  FSETP.GEU.AND P3, PT, R208, -126, PT ;  /* 0xc2fc0000d000780b */ /* 0x000fc80003f6e000 */
[----:B------:R-:W-:Y:S01]  /*cd40*/  F2FP.F16.F32.PACK_AB R154, R204, R207 ;  /* 0x000000cfcc9a723e */ /* 0x000fe200000000ff */
[----:B------:R-:W-:-:S03]  /*cd50*/  FADD R207, R200, R207 ;  /* 0x000000cfc8cf7221 */ /* 0x000fc60000000000 */
[----:B------:R-:W-:Y:S01]  /*cd60*/  WARPGROUP.ARRIVE ;  /* 0x00000000000079c5 */ /* 0x000fe20000000000 */
[----:B------:R-:W-:Y:S01]  /*cd70*/  FADD R207, R207, R204 ;  /* 0x000000cccfcf7221 */ /* 0x000fe20000000000 */
[----:B-1----:R-:W-:-:S03]  /*cd80*/  @!P6 FMUL R209, R209, R209 ;  /* 0x000000d1d1d1e220 */ /* 0x002fc60000400000 */
[----:B------:R-:W-:Y:S01]  /*cd90*/  @!P3 FMUL R208, R208, 0.5 ;  /* 0x3f000000d0d0b820 */ /* 0x000fe20000400000 */
[----:B------:R-:W-:Y:S01]  /*cda0*/  HGMMA.64x256x16.F32 R24, R152, gdesc[UR4].tnspB, R24, gsb0 ;  /* 0x43e0000498187df0 */ /* 0x000fe20008000818 */
[----:B------:R-:W-:Y:S02]  /*cdb0*/  R2UR UR6, R240 ;  /* 0x00000000f00672ca */ /* 0x000fe400000e0000 */
[----:B------:R-:W-:Y:S02]  /*cdc0*/  R2UR UR7, R241 ;  /* 0x00000000f10772ca */ /* 0x000fe400000e0000 */
[----:B------:R-:W1:Y:S02]  /*cdd0*/  MUFU.EX2 R208, R208 ;  /* 0x000000d000d07308 */ /* 0x000e640000000800 */
[----:B-1----:R-:W-:Y:S01]  /*cde0*/  @!P3 FMUL R208, R208, R208 ;  /* 0x000000d0d0d0b220 */ /* 0x002fe20000400000 */
[----:B------:R-:W-:Y:S02]  /*cdf0*/  WARPGROUP.DEPBAR.LE gsb0, 0x0 ;  /* 0x00008000000079c5 */ /* 0x000fe40000010000 */
[----:B------:R-:W-:Y:S01]  /*ce00*/  FFMA R152, R212, UR15, -R238 ;  /* 0x0000000fd4987c23 */ /* 0x000fe200080008ee */
[----:B------:R-:W-:Y:S01]  /*ce10*/  FFMA R153, R214, UR15, -R232 ;  /* 0x0000000fd6997c23 */ /* 0x000fe200080008e8 */
[----:B------:R-:W-:Y:S01]  /*ce20*/  FFMA R238, R213, UR15, -R238 ;  /* 0x0000000fd5ee7c23 */ /* 0x000fe200080008ee */
[----:B------:R-:W-:-:S02]  /*ce30*/  FFMA R232, R215, UR15, -R232 ;  /* 0x0000000fd7e87c23 */ /* 0x000fc400080008e8 */
[----:B------:R-:W-:Y:S02]  /*ce40*/  FSETP.GEU.AND P4, PT, R152, -126, PT ;  /* 0xc2fc00009800780b */ /* 0x000fe40003f8e000 */
[----:B------:R-:W-:Y:S02]  /*ce50*/  FSETP.GEU.AND P3, PT, R238, -126, PT ;  /* 0xc2fc0000ee00780b */ /* 0x000fe40003f6e000 */
[----:B------:R-:W-:Y:S02]  /*ce60*/  FSETP.GEU.AND P6, PT, R153, -126, PT ;  /* 0xc2fc00009900780b */ /* 0x000fe40003fce000 */
[----:B------:R-:W-:-:S07]  /*ce70*/  FSETP.GEU.AND P5, PT, R232, -126, PT ;  /* 0xc2fc0000e800780b */ /* 0x000fce0003fae000 */
[----:B------:R-:W-:Y:S02]  /*ce80*/  @!P4 FMUL R152, R152, 0.5 ;  /* 0x3f0000009898c820 */ /* 0x000fe40000400000 */
[----:B------:R-:W-:Y:S02]  /*ce90*/  @!P3 FMUL R238, R238, 0.5 ;  /* 0x3f000000eeeeb820 */ /* 0x000fe40000400000 */
[----:B------:R-:W-:Y:S01]  /*cea0*/  @!P6 FMUL R153, R153, 0.5 ;  /* 0x3f0000009999e820 */ /* 0x000fe20000400000 */
[----:B------:R1:W2:Y:S01]  /*ceb0*/  MUFU.EX2 R214, R152 ;  /* 0x0000009800d67308 */ /* 0x0002a20000000800 */
[----:B------:R-:W-:-:S07]  /*cec0*/  @!P5 FMUL R232, R232, 0.5 ;  /* 0x3f000000e8e8d820 */ /* 0x000fce0000400000 */
[----:B------:R-:W3:Y:S01]  /*ced0*/  MUFU.EX2 R213, R238 ;  /* 0x000000ee00d57308 */ /* 0x000ee20000000800 */
[----:B-1----:R-:W-:Y:S01]  /*cee0*/  F2FP.F16.F32.PACK_AB R152, R209, R208 ;  /* 0x000000d0d198723e */ /* 0x002fe200000000ff */
[----:B------:R-:W-:-:S04]  /*cef0*/  FADD R208, R207, R208 ;  /* 0x000000d0cfd07221 */ /* 0x000fc80000000000 */
[----:B------:R-:W-:Y:S02]  /*cf00*/  FADD R209, R208, R209 ;  /* 0x000000d1d0d17221 */ /* 0x000fe40000000000 */
[----:B------:R1:W4:Y:S01]  /*cf10*/  MUFU.EX2 R215, R153 ;  /* 0x0000009900d77308 */ /* 0x0003220000000800 */
[----:B--2---:R-:W-:-:S07]  /*cf20*/  @!P4 FMUL R214, R214, R214 ;  /* 0x000000d6d6d6c220 */ /* 0x004fce0000400000 */
[----:B------:R-:W2:Y:S01]  /*cf30*/  MUFU.EX2 R212, R232 ;  /* 0x000000e800d47308 */ /* 0x000ea20000000800 */
[----:B---3--:R-:W-:Y:S01]  /*cf40*/  @!P3 FMUL R213, R213, R213 ;  /* 0x000000d5d5d5b220 */ /* 0x008fe20000400000 */
[----:B-1----:R-:W-:Y:S01]  /*cf50*/  F2FP.F16.F32.PACK_AB R153, R211, R210 ;  /* 0x000000d2d399723e */ /* 0x002fe200000000ff */
[----:B------:R-:W-:-:S03]  /*cf60*/  FADD R210, R205, R210 ;  /* 0x000000d2cdd27221 */ /* 0x000fc60000000000 */
[----:B------:R-:W-:Y:S01]  /*cf70*/  F2FP.F16.F32.PACK_AB R154, R213, R214 ;  /* 0x000000d6d59a723e */ /* 0x000fe200000000ff */
[----:B------:R-:W-:Y:S01]  /*cf80*/  FADD R210, R210, R211 ;  /* 0x000000d3d2d27221 */ /* 0x000fe20000000000 */
[----:B------:R-:W-:Y:S01]  /*cf90*/  FADD R214, R209, R214 ;  /* 0x000000d6d1d67221 */ /* 0x000fe20000000000 */
[----:B----4-:R-:W-:-:S03]  /*cfa0*/  @!P6 FMUL R215, R215, R215 ;  /* 0x000000d7d7d7e220 */ /* 0x010fc60000400000 */
[----:B------:R-:W-:Y:S01]  /*cfb0*/  FADD R13, R214, R213 ;  /* 0x000000d5d60d7221 */ /* 0x000fe20000000000 */
[----:B--2---:R-:W-:-:S05]  /*cfc0*/  @!P5 FMUL R212, R212, R212 ;  /* 0x000000d4d4d4d220 */ /* 0x004fca0000400000 */
[----:B------:R-:W-:Y:S01]  /*cfd0*/  F2FP.F16.F32.PACK_AB R155, R212, R215 ;  /* 0x000000d7d49b723e */ /* 0x000fe200000000ff */
[----:B------:R-:W-:-:S03]  /*cfe0*/  FADD R215, R210, R215 ;  /* 0x000000d7d2d77221 */ /* 0x000fc60000000000 */
[----:B------:R-:W-:Y:S01]  /*cff0*/  WARPGROUP.ARRIVE ;  /* 0x00000000000079c5 */ /* 0x000fe20000000000 */
[----:B------:R-:W-:-:S05]  /*d000*/  FADD R12, R215, R212 ;  /* 0x000000d4d70c7221 */ /* 0x000fca0000000000 */
[----:B------:R-:W-:Y:S03]  /*d010*/  HGMMA.64x256x16.F32 R24, R152, gdesc[UR4].tnspB, R24, gsb0 ;  /* 0x43e0000498187df0 */ /* 0x000fe60008000818 */
[----:B------:R-:W-:Y:S02]  /*d020*/  WARPGROUP.DEPBAR.LE gsb0, 0x0 ;  /* 0x00008000000079c5 */ /* 0x000fe40000010000 */
[----:B------:R-:W-:-:S04]  /*d030*/  SEL R154, R6, RZ, P2 ;  /* 0x000000ff069a7207 */ /* 0x000fc80001000000 */
[----:B------:R-:W-:-:S04]  /*d040*/  LEA R6, R154, R11, 0x3 ;  /* 0x0000000b9a067211 */ /* 0x000fc800078e18ff */
[----:B------:R-:W-:-:S04]  /*d050*/  PRMT R6, RZ, 0x654, R6 ;  /* 0x00000654ff067816 */ /* 0x000fc80000000006 */
[----:B------:R1:W-:Y:S01]  /*d060*/  SYNCS.ARRIVE.TRANS64.RED.A1T0 RZ, [R6+URZ], RZ ;  /* 0x000000ff06ff79a7 */ /* 0x0003e2000810043f */
[----:B------:R-:W-:Y:S05]  /*d070*/  @P1 BRA `(.L_x_45) ;  /* 0x0000000000e81947 */ /* 0x000fea0003800000 */
[----:B------:R-:W-:Y:S01]  /*d080*/  ISETP.LT.OR P1, PT, R7, 0x1, !P0 ;  /* 0x000000010700780c */ /* 0x000fe20004721670 */
[----:B------:R-:W-:-:S12]  /*d090*/  BSSY B0, `(.L_x_46) ;  /* 0x0000037000007945 */ /* 0x000fd80003800000 */
[----:B------:R-:W-:Y:S05]  /*d0a0*/  @P1 BRA `(.L_x_47) ;  /* 0x0000000000d41947 */ /* 0x000fea0003800000 */
[----:B-1----:R-:W-:Y:S02]  /*d0b0*/  LEA R6, R5, R2, 0x3 ;  /* 0x0000000205067211 */ /* 0x002fe400078e18ff */
[----:B------:R-:W-:Y:S02]  /*d0c0*/  SHF.L.U32 R153, R4, 0x1f, RZ ;  /* 0x0000001f04997819 */ /* 0x000fe400000006ff */
[----:B------:R-:W-:Y:S02]  /*d0d0*/  ISETP.NE.AND P2, PT, R0, RZ, PT ;  /* 0x000000ff0000720c */ /* 0x000fe40003f45270 */
[----:B------:R-:W1:Y:S02]  /*d0e0*/  SYNCS.PHASECHK.TRANS64.TRYWAIT P1, [R6+URZ+0x48020], R153 ;  /* 0x04802099060075a7 */ /* 0x000e64000802017f */
[----:B-1----:R-:W-:Y:S09]  /*d0f0*/  @!P1 BRA `(.L_x_48) ;  /* 0x00000034000c9947 */ /* 0x002ff20003800000 */
.L_x_99:
[----:B------:R-:W-:Y:S05]  /*d100*/  @P2 BRA `(.L_x_49) ;  /* 0x0000000000142947 */ /* 0x000fea0003800000 */
[----:B------:R-:W-:Y:S02]  /*d110*/  ISETP.NE.AND P1, PT, R14, RZ, PT ;  /* 0x000000ff0e00720c */ /* 0x000fe40003f25270 */
[----:B-1----:R-:W-:-:S04]  /*d120*/  MOV R153, 0x10000 ;  /* 0x0001000000997802 */ /* 0x002fc80000000f00 */
[----:B------:R2:W-:Y:S07]  /*d130*/  SYNCS.ARRIVE.TRANS64 RZ, [R6+URZ+0x48000], R153 ;  /* 0x0480009906ff79a7 */ /* 0x0005ee000800003f */
[----:B------:R-:W-:Y:S05]  /*d140*/  @!P1 BRA `(.L_x_49) ;  /* 0x0000000000049947 */ /* 0x000fea0003800000 */
[----:B------:R-:W-:Y:S01]  /*d150*/  BPT.TRAP 0x1 ;  /* 0x000000040000795c */ /* 0x000fe20000300000 */
.L_x_49:
[C---:B------:R-:W-:Y:S01]  /*d160*/  LEA R152, R5.reuse, R2, 0x10 ;  /* 0x0000000205987211 */ /* 0x040fe200078e80ff */
        /* <DEDUP_REMOVED lines=15> */
[C---:B------:R-:W-:Y:S01]  /*d260*/  ISETP.NE.AND P1, PT, R5.reuse, 0x4, PT ;  /* 0x000000040500780c */ /* 0x040fe20003f25270 */
[----:B------:R-:W-:Y:S01]  /*d270*/  UIADD3 UR33, UR33, 0x48000, URZ ;  /* 0x0004800021217890 */ /* 0x000fe2000fffe03f */
[----:B------:R-:W-:Y:S01]  /*d280*/  IADD3 R8, R8, 0x1, RZ ;  /* 0x0000000108087810 */ /* 0x000fe20007ffe0ff */
        /* <DEDUP_REMOVED lines=22> */
[----:B--2---:R-:W-:Y:S01]  /*d3f0*/  NOP ;  /* 0x0000000000007918 */ /* 0x004fe20000000000 */
.L_x_47:
[----:B------:R-:W-:Y:S05]  /*d400*/  BSYNC B0 ;  /* 0x0000000000007941 */ /* 0x000fea0003800000 */
.L_x_46:
[----:B------:R-:W-:-:S07]  /*d410*/  IADD3 R7, R7, -0x1, RZ ;  /* 0xffffffff07077810 */ /* 0x000fce0007ffe0ff */
.L_x_45:
[----:B------:R-:W-:Y:S02]  /*d420*/  ISETP.GT.AND P3, PT, R17, 0x1, PT ;  /* 0x000000011100780c */ /* 0x000fe40003f64270 */
[----:B------:R-:W-:Y:S02]  /*d430*/  IADD3 R15, R15, 0x1, RZ ;  /* 0x000000010f0f7810 */ /* 0x000fe40007ffe0ff */
[----:B-1----:R-:W-:Y:S02]  /*d440*/  IADD3 R6, R154, 0x1, RZ ;  /* 0x000000019a067810 */ /* 0x002fe40007ffe0ff */
[----:B------:R-:W-:Y:S02]  /*d450*/  ISETP.NE.AND P1, PT, R15, 0x4, PT ;  /* 0x000000040f00780c */ /* 0x000fe40003f25270 */
[----:B------:R-:W-:Y:S02]  /*d460*/  ISETP.NE.AND P2, PT, R6, 0x4, PT ;  /* 0x000000040600780c */ /* 0x000fe40003f45270 */
[----:B------:R-:W-:-:S02]  /*d470*/  SEL R152, RZ, 0x1, P1 ;  /* 0x00000001ff987807 */ /* 0x000fc40000800000 */
[----:B------:R-:W-:Y:S02]  /*d480*/  IADD3 R17, R17, -0x1, RZ ;  /* 0xffffffff11117810 */ /* 0x000fe40007ffe0ff */
[----:B------:R-:W-:Y:S02]  /*d490*/  LOP3.LUT R3, R3, R152, RZ, 0x3c, !PT ;  /* 0x0000009803037212 */ /* 0x000fe400078e3cff */
[----:B------:R-:W-:Y:S02]  /*d4a0*/  IADD3 R10, R10, 0x80, RZ ;  /* 0x000000800a0a7810 */ /* 0x000fe40007ffe0ff */
[----:B------:R-:W-:Y:S02]  /*d4b0*/  MOV R231, R219 ;  /* 0x000000db00e77202 */ /* 0x000fe40000000f00 */
[----:B------:R-:W-:Y:S02]  /*d4c0*/  MOV R230, R218 ;  /* 0x000000da00e67202 */ /* 0x000fe40000000f00 */
[----:B------:R-:W-:-:S02]  /*d4d0*/  SEL R15, R15, RZ, P1 ;  /* 0x000000ff0f0f7207 */ /* 0x000fc40000800000 */
[----:B------:R-:W-:Y:S01]  /*d4e0*/  SEL R6, R6, RZ, P2 ;  /* 0x000000ff06067207 */ /* 0x000fe20001000000 */
[----:B------:R-:W-:Y:S06]  /*d4f0*/  @P3 BRA `(.L_x_50) ;  /* 0xffffffb800b43947 */ /* 0x000fec000383ffff */
.L_x_37:
[----:B------:R-:W-:Y:S05]  /*d500*/  WARPSYNC.ALL ;  /* 0x0000000000007948 */ /* 0x000fea0003800000 */
[----:B------:R-:W2:Y:S01]  /*d510*/  SHFL.BFLY PT, R0, R13, 0x1, 0x1f ;  /* 0x0c201f000d007f89 */ /* 0x000ea200000e0000 */
[----:B------:R-:W-:Y:S01]  /*d520*/  BSSY B0, `(.L_x_51) ;  /* 0x0000023000007945 */ /* 0x000fe20003800000 */
[----:B------:R-:W-:Y:S01]  /*d530*/  MOV R6, 0x7f800000 ;  /* 0x7f80000000067802 */ /* 0x000fe20000000f00 */
[----:B------:R-:W-:Y:S01]  /*d540*/  IMAD.MOV.U32 R4, RZ, RZ, 0x3f800000 ;  /* 0x3f800000ff047424 */ /* 0x000fe200078e00ff */
[----:B------:R-:W3:Y:S01]  /*d550*/  SHFL.BFLY PT, R3, R12, 0x1, 0x1f ;  /* 0x0c201f000c037f89 */ /* 0x000ee200000e0000 */
[----:B------:R-:W-:-:S02]  /*d560*/  MOV R9, 0x3f800000 ;  /* 0x3f80000000097802 */ /* 0x000fc40000000f00 */
[----:B------:R-:W-:Y:S01]  /*d570*/  MOV R7, 0x7f800000 ;  /* 0x7f80000000077802 */ /* 0x000fe20000000f00 */
[----:B--2---:R-:W-:Y:S01]  /*d580*/  FADD R0, R0, R13 ;  /* 0x0000000d00007221 */ /* 0x004fe20000000000 */
[----:B---3--:R-:W-:-:S04]  /*d590*/  FADD R14, R3, R12 ;  /* 0x0000000c030e7221 */ /* 0x008fc80000000000 */
[----:B------:R-:W2:Y:S04]  /*d5a0*/  SHFL.BFLY PT, R5, R0, 0x2, 0x1f ;  /* 0x0c401f0000057f89 */ /* 0x000ea800000e0000 */
[----:B------:R-:W3:Y:S01]  /*d5b0*/  SHFL.BFLY PT, R15, R14, 0x2, 0x1f ;  /* 0x0c401f000e0f7f89 */ /* 0x000ee200000e0000 */
[C---:B--2---:R-:W-:Y:S01]  /*d5c0*/  FSETP.NE.AND P0, PT, R0.reuse, -R5, PT ;  /* 0x800000050000720b */ /* 0x044fe20003f05000 */
[----:B------:R-:W-:Y:S01]  /*d5d0*/  FADD R3, R0, R5 ;  /* 0x0000000500037221 */ /* 0x000fe20000000000 */
[----:B---3--:R-:W-:-:S11]  /*d5e0*/  FADD R8, R14, R15 ;  /* 0x0000000f0e087221 */ /* 0x008fd60000000000 */
[----:B------:R-:W-:Y:S05]  /*d5f0*/  @!P0 BRA `(.L_x_52) ;  /* 0x0000000000548947 */ /* 0x000fea0003800000 */
[----:B------:R-:W-:Y:S01]  /*d600*/  IADD3 R0, R3, 0x1800000, RZ ;  /* 0x0180000003007810 */ /* 0x000fe20007ffe0ff */
[----:B------:R-:W-:Y:S03]  /*d610*/  BSSY B1, `(.L_x_53) ;  /* 0x000000c000017945 */ /* 0x000fe60003800000 */
[----:B------:R-:W-:-:S04]  /*d620*/  LOP3.LUT R0, R0, 0x7f800000, RZ, 0xc0, !PT ;  /* 0x7f80000000007812 */ /* 0x000fc800078ec0ff */
[----:B------:R-:W-:-:S13]  /*d630*/  ISETP.GT.U32.AND P0, PT, R0, 0x1ffffff, PT ;  /* 0x01ffffff0000780c */ /* 0x000fda0003f04070 */
[----:B------:R-:W-:Y:S05]  /*d640*/  @P0 BRA `(.L_x_54) ;  /* 0x0000000000100947 */ /* 0x000fea0003800000 */
[----:B------:R-:W-:-:S07]  /*d650*/  MOV R4, 0xd670 ;  /* 0x0000d67000047802 */ /* 0x000fce0000000f00 */
[----:B-1----:R-:W-:Y:S05]  /*d660*/  CALL.REL.NOINC `($__internal_0_$__cuda_sm20_rcp_rn_f32_slowpath) ;  /* 0x0000002c00c47944 */ /* 0x002fea0003c00000 */
[----:B------:R-:W-:Y:S01]  /*d670*/  MOV R4, R0 ;  /* 0x0000000000047202 */ /* 0x000fe20000000f00 */
[----:B------:R-:W-:Y:S06]  /*d680*/  BRA `(.L_x_55) ;  /* 0x0000000000107947 */ /* 0x000fec0003800000 */
.L_x_54:
[----:B------:R-:W2:Y:S02]  /*d690*/  MUFU.RCP R4, R3 ;  /* 0x0000000300047308 */ /* 0x000ea40000001000 */
[----:B--2---:R-:W-:-:S04]  /*d6a0*/  FFMA R0, R3, R4, -1 ;  /* 0xbf80000003007423 */ /* 0x004fc80000000004 */
[----:B------:R-:W-:-:S04]  /*d6b0*/  FADD.FTZ R5, -R0, -RZ ;  /* 0x800000ff00057221 */ /* 0x000fc80000010100 */
[----:B------:R-:W-:-:S07]  /*d6c0*/  FFMA R4, R4, R5, R4 ;  /* 0x0000000504047223 */ /* 0x000fce0000000004 */
.L_x_55:
[----:B------:R-:W-:Y:S05]  /*d6d0*/  BSYNC B1 ;  /* 0x0000000000017941 */ /* 0x000fea0003800000 */
.L_x_53:
[----:B------:R-:W-:Y:S01]  /*d6e0*/  FSETP.GEU.AND P0, PT, |R3|, 1.175494350822287508e-38, PT ;  /* 0x008000000300780b */ /* 0x000fe20003f0e200 */
[----:B------:R-:W-:-:S12]  /*d6f0*/  ULDC UR6, c[0x0][0x600] ;  /* 0x0001800000067ab9 */ /* 0x000fd80000000800 */
[----:B------:R-:W-:-:S04]  /*d700*/  @!P0 FMUL R3, R3, 16777216 ;  /* 0x4b80000003038820 */ /* 0x000fc80000400000 */
[----:B------:R-:W2:Y:S02]  /*d710*/  MUFU.LG2 R0, R3 ;  /* 0x0000000300007308 */ /* 0x000ea40000000c00 */
[----:B--2---:R-:W-:-:S04]  /*d720*/  @!P0 FADD R0, R0, -24 ;  /* 0xc1c0000000008421 */ /* 0x004fc80000000000 */
[----:B------:R-:W-:-:S04]  /*d730*/  FMUL R0, R0, 0.69314718246459960938 ;  /* 0x3f31721800007820 */ /* 0x000fc80000400000 */
[----:B------:R-:W-:-:S07]  /*d740*/  FFMA R7, R219, UR6, R0 ;  /* 0x00000006db077c23 */ /* 0x000fce0008000000 */
.L_x_52:
[----:B------:R-:W-:Y:S05]  /*d750*/  BSYNC B0 ;  /* 0x0000000000007941 */ /* 0x000fea0003800000 */
.L_x_51:
[----:B------:R-:W-:Y:S01]  /*d760*/  FSETP.NE.AND P0, PT, R14, -R15, PT ;  /* 0x8000000f0e00720b */ /* 0x000fe20003f05000 */
[----:B------:R-:W-:Y:S01]  /*d770*/  ULDC UR4, c[0x0][0x608] ;  /* 0x0001820000047ab9 */ /* 0x000fe20000000800 */
[----:B------:R-:W-:Y:S01]  /*d780*/  BSSY B0, `(.L_x_56) ;  /* 0x0000059000007945 */ /* 0x000fe20003800000 */
[----:B------:R-:W-:-:S04]  /*d790*/  FMUL R4, R4, UR4 ;  /* 0x0000000404047c20 */ /* 0x000fc80008400000 */
        /* <DEDUP_REMOVED lines=64> */
[----:B------:R-:W-:Y:S06]  /*dba0*/  @!P0 BRA `(.L_x_57) ;  /* 0x0000000000588947 */ /* 0x000fec0003800000 */
[----:B------:R-:W-:Y:S01]  /*dbb0*/  IADD3 R0, R8, 0x1800000, RZ ;  /* 0x0180000008007810 */ /* 0x000fe20007ffe0ff */
[----:B------:R-:W-:Y:S03]  /*dbc0*/  BSSY B1, `(.L_x_58) ;  /* 0x000000d000017945 */ /* 0x000fe60003800000 */
[----:B------:R-:W-:-:S04]  /*dbd0*/  LOP3.LUT R0, R0, 0x7f800000, RZ, 0xc0, !PT ;  /* 0x7f80000000007812 */ /* 0x000fc800078ec0ff */
[----:B------:R-:W-:-:S13]  /*dbe0*/  ISETP.GT.U32.AND P0, PT, R0, 0x1ffffff, PT ;  /* 0x01ffffff0000780c */ /* 0x000fda0003f04070 */
[----:B------:R-:W-:Y:S05]  /*dbf0*/  @P0 BRA `(.L_x_59) ;  /* 0x0000000000140947 */ /* 0x000fea0003800000 */
[----:B------:R-:W-:Y:S02]  /*dc00*/  MOV R3, R8 ;  /* 0x0000000800037202 */ /* 0x000fe40000000f00 */
[----:B------:R-:W-:-:S07]  /*dc10*/  MOV R4, 0xdc30 ;  /* 0x0000dc3000047802 */ /* 0x000fce0000000f00 */
[----:B-1----:R-:W-:Y:S05]  /*dc20*/  CALL.REL.NOINC `($__internal_0_$__cuda_sm20_rcp_rn_f32_slowpath) ;  /* 0x0000002800547944 */ /* 0x002fea0003c00000 */
[----:B------:R-:W-:Y:S01]  /*dc30*/  MOV R9, R0 ;  /* 0x0000000000097202 */ /* 0x000fe20000000f00 */
[----:B------:R-:W-:Y:S06]  /*dc40*/  BRA `(.L_x_60) ;  /* 0x0000000000107947 */ /* 0x000fec0003800000 */
.L_x_59:
[----:B------:R-:W2:Y:S02]  /*dc50*/  MUFU.RCP R9, R8 ;  /* 0x0000000800097308 */ /* 0x000ea40000001000 */
[----:B--2---:R-:W-:-:S04]  /*dc60*/  FFMA R0, R8, R9, -1 ;  /* 0xbf80000008007423 */ /* 0x004fc80000000009 */
[----:B------:R-:W-:-:S04]  /*dc70*/  FADD.FTZ R0, -R0, -RZ ;  /* 0x800000ff00007221 */ /* 0x000fc80000010100 */
[----:B------:R-:W-:-:S07]  /*dc80*/  FFMA R9, R9, R0, R9 ;  /* 0x0000000009097223 */ /* 0x000fce0000000009 */
.L_x_60:
[----:B------:R-:W-:Y:S05]  /*dc90*/  BSYNC B1 ;  /* 0x0000000000017941 */ /* 0x000fea0003800000 */
.L_x_58:
[----:B------:R-:W-:Y:S01]  /*dca0*/  FSETP.GEU.AND P0, PT, |R8|, 1.175494350822287508e-38, PT ;  /* 0x008000000800780b */ /* 0x000fe20003f0e200 */
[----:B------:R-:W-:-:S12]  /*dcb0*/  ULDC UR4, c[0x0][0x600] ;  /* 0x0001800000047ab9 */ /* 0x000fd80000000800 */
[----:B------:R-:W-:-:S04]  /*dcc0*/  @!P0 FMUL R8, R8, 16777216 ;  /* 0x4b80000008088820 */ /* 0x000fc80000400000 */
[----:B------:R-:W2:Y:S02]  /*dcd0*/  MUFU.LG2 R0, R8 ;  /* 0x0000000800007308 */ /* 0x000ea40000000c00 */
[----:B--2---:R-:W-:-:S04]  /*dce0*/  @!P0 FADD R0, R0, -24 ;  /* 0xc1c0000000008421 */ /* 0x004fc80000000000 */
[----:B------:R-:W-:-:S04]  /*dcf0*/  FMUL R3, R0, 0.69314718246459960938 ;  /* 0x3f31721800037820 */ /* 0x000fc80000400000 */
[----:B------:R-:W-:-:S07]  /*dd00*/  FFMA R6, R218, UR4, R3 ;  /* 0x00000004da067c23 */ /* 0x000fce0008000003 */
.L_x_57:
[----:B------:R-:W-:Y:S05]  /*dd10*/  BSYNC B0 ;  /* 0x0000000000007941 */ /* 0x000fea0003800000 */
.L_x_56:
[C---:B------:R-:W-:Y:S01]  /*dd20*/  LOP3.LUT P0, RZ, R16.reuse, 0x3, RZ, 0xc0, !PT ;  /* 0x0000000310ff7812 */ /* 0x040fe2000780c0ff */
[----:B------:R-:W-:Y:S01]  /*dd30*/  ULDC UR4, c[0x0][0x608] ;  /* 0x0001820000047ab9 */ /* 0x000fe20000000800 */
[----:B------:R-:W-:Y:S01]  /*dd40*/  LOP3.LUT R19, R16, 0x7f, RZ, 0xc0, !PT ;  /* 0x0000007f10137812 */ /* 0x000fe200078ec0ff */
[----:B------:R-:W-:Y:S01]  /*dd50*/  ULDC.64 UR8, c[0x0][0x208] ;  /* 0x0000820000087ab9 */ /* 0x000fe20000000a00 */
[----:B------:R-:W-:Y:S01]  /*dd60*/  FMUL R9, R9, UR4 ;  /* 0x0000000409097c20 */ /* 0x000fe20008400000 */
[----:B------:R-:W-:Y:S01]  /*dd70*/  BSSY B0, `(.L_x_61) ;  /* 0x0000018000007945 */ /* 0x000fe20003800000 */
[----:B------:R-:W-:-:S07]  /*dd80*/  SHF.R.U32.HI R23, RZ, 0x5, R19 ;  /* 0x00000005ff177819 */ /* 0x000fce0000011613 */
[----:B------:R-:W-:Y:S05]  /*dd90*/  @P0 BRA `(.L_x_62) ;  /* 0x0000000000540947 */ /* 0x000fea0003800000 */
[----:B------:R-:W2:Y:S01]  /*dda0*/  S2UR UR4, SR_CTAID.X ;  /* 0x00000000000479c3 */ /* 0x000ea20000002500 */
[----:B------:R-:W-:Y:S02]  /*ddb0*/  SHF.R.U32.HI R0, RZ, 0x2, R16 ;  /* 0x00000002ff007819 */ /* 0x000fe40000011610 */
[----:B------:R-:W-:Y:S02]  /*ddc0*/  SHF.L.U32 R3, R23, 0x4, RZ ;  /* 0x0000000417037819 */ /* 0x000fe400000006ff */
[----:B------:R-:W-:-:S04]  /*ddd0*/  LOP3.LUT R0, R0, 0x7, RZ, 0xc0, !PT ;  /* 0x0000000700007812 */ /* 0x000fc800078ec0ff */
[----:B------:R-:W-:Y:S01]  /*dde0*/  LOP3.LUT R0, R3, 0xfffffff0, R0, 0xe2, !PT ;  /* 0xfffffff003007812 */ /* 0x000fe200078ee200 */
[----:B--2---:R-:W-:-:S03]  /*ddf0*/  USHF.L.U32 UR6, UR4, 0x6, URZ ;  /* 0x0000000604067899 */ /* 0x004fc6000800063f */
[----:B------:R-:W-:Y:S02]  /*de00*/  ULDC.64 UR4, c[0x0][0x688] ;  /* 0x0001a20000047ab9 */ /* 0x000fe40000000a00 */
[----:B------:R-:W-:Y:S02]  /*de10*/  UIMAD UR4, UR36, UR4, UR6 ;  /* 0x00000004240472a4 */ /* 0x000fe4000f8e0206 */
[----:B------:R-:W-:Y:S02]  /*de20*/  LOP3.LUT R3, R0, UR6, RZ, 0xfc, !PT ;  /* 0x0000000600037c12 */ /* 0x000fe4000f8efcff */
[----:B------:R-:W-:Y:S02]  /*de30*/  UIMAD UR4, UR37, UR5, UR4 ;  /* 0x00000005250472a4 */ /* 0x000fe4000f8e0204 */
[C---:B------:R-:W-:Y:S01]  /*de40*/  IADD3 R4, R3.reuse, 0x8, RZ ;  /* 0x0000000803047810 */ /* 0x040fe20007ffe0ff */
[----:B------:R-:W-:Y:S02]  /*de50*/  ULDC UR5, c[0x0][0x288] ;  /* 0x0000a20000057ab9 */ /* 0x000fe40000000800 */
[----:B------:R-:W-:-:S02]  /*de60*/  ISETP.GE.U32.AND P0, PT, R3, UR5, PT ;  /* 0x0000000503007c0c */ /* 0x000fc4000bf06070 */
[----:B------:R-:W-:Y:S02]  /*de70*/  IADD3 R0, P2, R0, UR4, RZ ;  /* 0x0000000400007c10 */ /* 0x000fe4000ff5e0ff */
[----:B------:R-:W-:Y:S01]  /*de80*/  ISETP.GE.U32.AND P1, PT, R4, UR5, PT ;  /* 0x0000000504007c0c */ /* 0x000fe2000bf26070 */
[----:B------:R-:W-:Y:S01]  /*de90*/  ULDC.64 UR4, c[0x0][0x680] ;  /* 0x0001a00000047ab9 */ /* 0x000fe20000000a00 */
[----:B------:R-:W-:Y:S02]  /*dea0*/  IADD3.X R3, RZ, RZ, RZ, P2, !PT ;  /* 0x000000ffff037210 */ /* 0x000fe400017fe4ff */
[----:B------:R-:W-:-:S04]  /*deb0*/  LEA R4, P2, R0, UR4, 0x2 ;  /* 0x0000000400047c11 */ /* 0x000fc8000f8410ff */
[----:B------:R-:W-:-:S05]  /*dec0*/  LEA.HI.X R5, R0, UR5, R3, 0x2, P2 ;  /* 0x0000000500057c11 */ /* 0x000fca00090f1403 */
[----:B------:R2:W-:Y:S04]  /*ded0*/  @!P0 STG.E desc[UR8][R4.64], R7 ;  /* 0x0000000704008986 */ /* 0x0005e8000c101908 */
[----:B------:R2:W-:Y:S02]  /*dee0*/  @!P1 STG.E desc[UR8][R4.64+0x20], R6 ;  /* 0x0000200604009986 */ /* 0x0005e4000c101908 */
.L_x_62:
[----:B------:R-:W-:Y:S05]  /*def0*/  BSYNC B0 ;  /* 0x0000000000007941 */ /* 0x000fea0003800000 */
.L_x_61:
[----:B------:R-:W-:Y:S01]  /*df00*/  ULDC.64 UR4, c[0x0][0x730] ;  /* 0x0001cc0000047ab9 */ /* 0x000fe20000000a00 */
[-C--:B-1----:R-:W-:Y:S01]  /*df10*/  FMUL R152, R26, R9.reuse ;  /* 0x000000091a987220 */ /* 0x082fe20000400000 */
[----:B------:R-:W-:Y:S01]  /*df20*/  ISETP.NE.U32.AND P0, PT, RZ, UR4, PT ;  /* 0x00000004ff007c0c */ /* 0x000fe2000bf05070 */
[-C--:B------:R-:W-:Y:S01]  /*df30*/  FMUL R156, R30, R9.reuse ;  /* 0x000000091e9c7220 */ /* 0x080fe20000400000 */
[-C--:B------:R-:W-:Y:S01]  /*df40*/  FMUL R160, R34, R9.reuse ;  /* 0x0000000922a07220 */ /* 0x080fe20000400000 */
[-C--:B------:R-:W-:Y:S01]  /*df50*/  FMUL R164, R38, R9.reuse ;  /* 0x0000000926a47220 */ /* 0x080fe20000400000 */
[----:B------:R-:W-:Y:S01]  /*df60*/  ISETP.NE.AND.EX P0, PT, RZ, UR5, PT, P0 ;  /* 0x00000005ff007c0c */ /* 0x000fe2000bf05300 */
        /* <DEDUP_REMOVED lines=60> */
[----:B------:R-:W-:Y:S06]  /*e330*/  @P0 BRA `(.L_x_63) ;  /* 0x0000000000200947 */ /* 0x000fec0003800000 */
[----:B------:R-:W-:Y:S02]  /*e340*/  ULDC.64 UR4, c[0x0][0x728] ;  /* 0x0001ca0000047ab9 */ /* 0x000fe40000000a00 */
[----:B------:R-:W-:-:S04]  /*e350*/  ISETP.NE.U32.AND P0, PT, RZ, UR4, PT ;  /* 0x00000004ff007c0c */ /* 0x000fc8000bf05070 */
[----:B------:R-:W-:-:S13]  /*e360*/  ISETP.NE.AND.EX P0, PT, RZ, UR5, PT, P0 ;  /* 0x00000005ff007c0c */ /* 0x000fda000bf05300 */
[----:B------:R-:W-:Y:S05]  /*e370*/  @!P0 BRA `(.L_x_64) ;  /* 0x00000000000c8947 */ /* 0x000fea0003800000 */
[----:B--2---:R-:W1:Y:S02]  /*e380*/  LDC.64 R4, c[0x0][0x728] ;  /* 0x0001ca00ff047b82 */ /* 0x004e640000000a00 */
[----:B-1----:R1:W5:Y:S01]  /*e390*/  LDG.E R17, desc[UR8][R4.64] ;  /* 0x0000000804117981 */ /* 0x002362000c1e1900 */
[----:B------:R-:W-:Y:S05]  /*e3a0*/  BRA `(.L_x_63) ;  /* 0x0000000000047947 */ /* 0x000fea0003800000 */
.L_x_64:
[----:B------:R-:W3:Y:S02]  /*e3b0*/  LDC R17, c[0x0][0x720] ;  /* 0x0001c800ff117b82 */ /* 0x000ee40000000800 */
.L_x_63:
[----:B------:R-:W-:-:S04]  /*e3c0*/  MOV R0, RZ ;  /* 0x000000ff00007202 */ /* 0x000fc80000000f00 */
[----:B------:R-:W-:-:S13]  /*e3d0*/  LOP3.LUT P0, RZ, R0, 0x1bf, RZ, 0xc0, !PT ;  /* 0x000001bf00ff7812 */ /* 0x000fda000780c0ff */
[----:B------:R-:W-:Y:S05]  /*e3e0*/  @!P0 BRA `(.L_x_65) ;  /* 0x0000000000408947 */ /* 0x000fea0003800000 */
[----:B------:R-:W-:Y:S01]  /*e3f0*/  MOV R14, 0x0 ;  /* 0x00000000000e7802 */ /* 0x000fe20000000f00 */
[----:B------:R-:W-:Y:S01]  /*e400*/  ULDC.64 UR4, c[0x4][0x70] ;  /* 0x01001c0000047ab9 */ /* 0x000fe20000000a00 */
[----:B------:R-:W-:Y:S01]  /*e410*/  ULDC.64 UR6, c[0x4][0x8] ;  /* 0x0100020000067ab9 */ /* 0x000fe20000000a00 */
[----:B-12---:R-:W-:Y:S01]  /*e420*/  MOV R4, UR4 ;  /* 0x0000000400047c02 */ /* 0x006fe20008000f00 */
[----:B------:R-:W-:Y:S01]  /*e430*/  IMAD.MOV.U32 R8, RZ, RZ, 0x70 ;  /* 0x00000070ff087424 */ /* 0x000fe200078e00ff */
[----:B------:R-:W-:Y:S01]  /*e440*/  MOV R5, UR5 ;  /* 0x0000000500057c02 */ /* 0x000fe20008000f00 */
[----:B------:R-:W1:Y:S01]  /*e450*/  LDC.64 R14, c[0x4][R14] ;  /* 0x010000000e0e7b82 */ /* 0x000e620000000a00 */
[----:B------:R-:W-:Y:S01]  /*e460*/  ULDC.64 UR4, c[0x4][0x78] ;  /* 0x01001e0000047ab9 */ /* 0x000fe20000000a00 */
[----:B------:R-:W-:Y:S02]  /*e470*/  MOV R10, UR6 ;  /* 0x00000006000a7c02 */ /* 0x000fe40008000f00 */
[----:B------:R-:W-:-:S02]  /*e480*/  MOV R6, UR4 ;  /* 0x0000000400067c02 */ /* 0x000fc40008000f00 */
[----:B------:R-:W-:Y:S02]  /*e490*/  MOV R7, UR5 ;  /* 0x0000000500077c02 */ /* 0x000fe40008000f00 */
[----:B------:R-:W-:Y:S02]  /*e4a0*/  MOV R11, UR7 ;  /* 0x00000007000b7c02 */ /* 0x000fe40008000f00 */
[----:B------:R-:W-:Y:S02]  /*e4b0*/  MOV R12, 0x1 ;  /* 0x00000001000c7802 */ /* 0x000fe40000000f00 */
[----:B------:R-:W-:-:S07]  /*e4c0*/  MOV R13, RZ ;  /* 0x000000ff000d7202 */ /* 0x000fce0000000f00 */
[----:B------:R-:W-:-:S07]  /*e4d0*/  LEPC R20, `(.L_x_65) ;  /* 0x000000001014794e */ /* 0x000fce0000000000 */
[----:B-1-3-5:R-:W-:Y:S05]  /*e4e0*/  CALL.ABS.NOINC R14 ;  /* 0x000000000e007343 */ /* 0x02afea0003c00000 */
.L_x_65:
[----:B------:R-:W-:-:S13]  /*e4f0*/  LOP3.LUT P0, RZ, R2, 0x1bf, RZ, 0xc0, !PT ;  /* 0x000001bf02ff7812 */ /* 0x000fda000780c0ff */
[----:B------:R-:W-:Y:S05]  /*e500*/  @!P0 BRA `(.L_x_66) ;  /* 0x0000000000408947 */ /* 0x000fea0003800000 */
[----:B------:R-:W-:Y:S01]  /*e510*/  MOV R14, 0x0 ;  /* 0x00000000000e7802 */ /* 0x000fe20000000f00 */
[----:B------:R-:W-:Y:S01]  /*e520*/  ULDC.64 UR4, c[0x4][0x70] ;  /* 0x01001c0000047ab9 */ /* 0x000fe20000000a00 */
[----:B------:R-:W-:Y:S01]  /*e530*/  ULDC.64 UR6, c[0x4][0x78] ;  /* 0x01001e0000067ab9 */ /* 0x000fe20000000a00 */
[----:B-12---:R-:W-:Y:S02]  /*e540*/  MOV R4, UR4 ;  /* 0x0000000400047c02 */ /* 0x006fe40008000f00 */
        /* <DEDUP_REMOVED lines=8> */
[----:B------:R-:W-:Y:S02]  /*e5d0*/  MOV R12, 0x1 ;  /* 0x00000001000c7802 */ /* 0x000fe40000000f00 */
[----:B------:R-:W-:-:S07]  /*e5e0*/  MOV R13, RZ ;  /* 0x000000ff000d7202 */ /* 0x000fce0000000f00 */
[----:B------:R-:W-:-:S07]  /*e5f0*/  LEPC R20, `(.L_x_66) ;  /* 0x000000001014794e */ /* 0x000fce0000000000 */
[----:B-1-3-5:R-:W-:Y:S05]  /*e600*/  CALL.ABS.NOINC R14 ;  /* 0x000000000e007343 */ /* 0x02afea0003c00000 */
.L_x_66:
[----:B------:R-:W-:Y:S01]  /*e610*/  ULDC.64 UR4, c[0x0][0x730] ;  /* 0x0001cc0000047ab9 */ /* 0x000fe20000000a00 */
[----:B------:R-:W-:Y:S02]  /*e620*/  SHF.L.U32 R0, R16, 0x5, RZ ;  /* 0x0000000510007819 */ /* 0x000fe400000006ff */
[----:B------:R-:W-:Y:S02]  /*e630*/  ISETP.NE.U32.AND P0, PT, RZ, UR4, PT ;  /* 0x00000004ff007c0c */ /* 0x000fe4000bf05070 */
[----:B-12---:R-:W-:Y:S02]  /*e640*/  SHF.R.U32.HI R4, RZ, 0x1, R16 ;  /* 0x00000001ff047819 */ /* 0x006fe40000011610 */
[----:B------:R-:W-:Y:S02]  /*e650*/  ISETP.NE.AND.EX P0, PT, RZ, UR5, PT, P0 ;  /* 0x00000005ff007c0c */ /* 0x000fe4000bf05300 */
[----:B------:R-:W-:Y:S02]  /*e660*/  LOP3.LUT R3, R0, 0xc0, RZ, 0xc0, !PT ;  /* 0x000000c000037812 */ /* 0x000fe400078ec0ff */
[----:B------:R-:W-:-:S02]  /*e670*/  IADD3 R19, R19, 0x1f, RZ ;  /* 0x0000001f13137810 */ /* 0x000fc40007ffe0ff */
[----:B------:R-:W-:Y:S02]  /*e680*/  LOP3.LUT R3, R3, 0x8, R4, 0xf8, !PT ;  /* 0x0000000803037812 */ /* 0x000fe400078ef804 */
[----:B------:R-:W-:Y:S02]  /*e690*/  SHF.L.U32 R4, R16, 0x2, RZ ;  /* 0x0000000210047819 */ /* 0x000fe400000006ff */
[----:B------:R-:W-:Y:S02]  /*e6a0*/  LOP3.LUT R6, R0, 0x20, RZ, 0xc0, !PT ;  /* 0x0000002000067812 */ /* 0x000fe400078ec0ff */
[----:B------:R-:W-:Y:S01]  /*e6b0*/  ISETP.GT.U32.AND P1, PT, R19, 0x3e, PT ;  /* 0x0000003e1300780c */ /* 0x000fe20003f24070 */
[----:B---3-5:R-:W1:Y:S01]  /*e6c0*/  @P0 LDC R17, c[0x0][0x720] ;  /* 0x0001c800ff110b82 */ /* 0x028e620000000800 */
[----:B------:R-:W-:Y:S02]  /*e6d0*/  LOP3.LUT R4, R3, 0x18, R4, 0x78, !PT ;  /* 0x0000001803047812 */ /* 0x000fe400078e7804 */
[----:B------:R-:W-:-:S02]  /*e6e0*/  LOP3.LUT P0, RZ, R16, 0x4, RZ, 0xc0, !PT ;  /* 0x0000000410ff7812 */ /* 0x000fc4000780c0ff */
[----:B------:R-:W-:Y:S02]  /*e6f0*/  LEA R6, R23, R6, 0x9 ;  /* 0x0000000617067211 */ /* 0x000fe400078e48ff */
[----:B------:R-:W-:-:S04]  /*e700*/  LOP3.LUT R3, R0, 0x100, RZ, 0xc0, !PT ;  /* 0x0000010000037812 */ /* 0x000fc800078ec0ff */
[----:B------:R-:W-:Y:S01]  /*e710*/  IADD3 R3, R4, R6, R3 ;  /* 0x0000000604037210 */ /* 0x000fe20007ffe003 */
[-C--:B-1----:R-:W-:Y:S01]  /*e720*/  FMUL R9, R160, R17.reuse ;  /* 0x00000011a0097220 */ /* 0x082fe20000400000 */
[-C--:B------:R-:W-:Y:S01]  /*e730*/  FMUL R16, R162, R17.reuse ;  /* 0x00000011a2107220 */ /* 0x080fe20000400000 */
[-C--:B------:R-:W-:Y:S01]  /*e740*/  FMUL R4, R24, R17.reuse ;  /* 0x0000001118047220 */ /* 0x080fe20000400000 */
[-C--:B------:R-:W-:Y:S01]  /*e750*/  FMUL R5, R152, R17.reuse ;  /* 0x0000001198057220 */ /* 0x080fe20000400000 */
[-C--:B------:R-:W-:Y:S01]  /*e760*/  FMUL R6, R154, R17.reuse ;  /* 0x000000119a067220 */ /* 0x080fe20000400000 */
[----:B------:R-:W-:Y:S01]  /*e770*/  FMUL R7, R156, R17 ;  /* 0x000000119c077220 */ /* 0x000fe20000400000 */
[----:B------:R-:W-:Y:S01]  /*e780*/  F2FP.F16.F32.PACK_AB R9, R16, R9 ;  /* 0x000000091009723e */ /* 0x000fe200000000ff */
[-C--:B------:R-:W-:Y:S01]  /*e790*/  FMUL R8, R158, R17.reuse ;  /* 0x000000119e087220 */ /* 0x080fe20000400000 */
[----:B------:R-:W-:Y:S02]  /*e7a0*/  IMAD.MOV.U32 R16, RZ, RZ, 0x10 ;  /* 0x00000010ff107424 */ /* 0x000fe400078e00ff */
        /* <DEDUP_REMOVED lines=10> */
[----:B------:R-:W-:Y:S01]  /*e850*/  LEA R22, R3, R2, 0x1 ;  /* 0x0000000203167211 */ /* 0x000fe200078e08ff */
[----:B------:R-:W-:Y:S01]  /*e860*/  FMUL R12, R41, R17 ;  /* 0x00000011290c7220 */ /* 0x000fe20000400000 */
[----:B------:R-:W-:Y:S01]  /*e870*/  F2FP.F16.F32.PACK_AB R5, R6, R5 ;  /* 0x000000050605723e */ /* 0x000fe200000000ff */
[----:B------:R-:W-:Y:S01]  /*e880*/  FMUL R19, R40, R17 ;  /* 0x0000001128137220 */ /* 0x000fe20000400000 */
[----:B------:R-:W-:Y:S01]  /*e890*/  F2FP.F16.F32.PACK_AB R7, R8, R7 ;  /* 0x000000070807723e */ /* 0x000fe200000000ff */
[-C--:B------:R-:W-:Y:S01]  /*e8a0*/  FMUL R13, R168, R17.reuse ;  /* 0x00000011a80d7220 */ /* 0x080fe20000400000 */
[----:B------:R-:W-:Y:S01]  /*e8b0*/  SEL R3, R16, 0xfffffff0, !P0 ;  /* 0xfffffff010037807 */ /* 0x000fe20004000000 */
        /* <DEDUP_REMOVED lines=108> */
[----:B------:R-:W-:-:S02]  /*ef80*/  F2FP.F16.F32.PACK_AB R4, R25, R4 ;  /* 0x000000041904723e */ /* 0x000fc400000000ff */
[----:B------:R-:W-:Y:S02]  /*ef90*/  F2FP.F16.F32.PACK_AB R6, R29, R28 ;  /* 0x0000001c1d06723e */ /* 0x000fe400000000ff */
[----:B------:R-:W-:Y:S02]  /*efa0*/  F2FP.F16.F32.PACK_AB R8, R33, R32 ;  /* 0x000000202108723e */ /* 0x000fe400000000ff */
[----:B------:R-:W-:Y:S02]  /*efb0*/  F2FP.F16.F32.PACK_AB R10, R37, R10 ;  /* 0x0000000a250a723e */ /* 0x000fe400000000ff */
[----:B------:R-:W-:Y:S02]  /*efc0*/  F2FP.F16.F32.PACK_AB R11, R20, R11 ;  /* 0x0000000b140b723e */ /* 0x000fe400000000ff */
[----:B------:R-:W-:Y:S01]  /*efd0*/  IADD3 R16, R22, 0x1000, RZ ;  /* 0x0000100016107810 */ /* 0x000fe20007ffe0ff */
[----:B------:R-:W-:Y:S06]  /*efe0*/  @P1 BRA `(.L_x_67) ;  /* 0x0000000000041947 */ /* 0x000fec0003800000 */
[----:B------:R-:W-:-:S04]  /*eff0*/  DEPBAR.LE SB0, 0x1 ;  /* 0x000080400000791a */ /* 0x000fc80000000000 */
.L_x_67:
[----:B------:R-:W-:Y:S05]  /*f000*/  WARPSYNC.ALL ;  /* 0x0000000000007948 */ /* 0x000fea0003800000 */
[----:B------:R-:W-:Y:S01]  /*f010*/  BAR.SYNC.DEFER_BLOCKING 0x1, 0x80 ;  /* 0x0042000000007b1d */ /* 0x000fe20000010000 */
[C---:B------:R-:W-:Y:S02]  /*f020*/  LEA R20, R3.reuse, R16, 0x1 ;  /* 0x0000001003147211 */ /* 0x040fe400078e08ff */
[----:B------:R-:W-:Y:S02]  /*f030*/  LEA R3, R3, R22, 0x1 ;  /* 0x0000001603037211 */ /* 0x000fe400078e08ff */
[----:B------:R-:W-:Y:S01]  /*f040*/  F2FP.F16.F32.PACK_AB R12, R12, R19 ;  /* 0x000000130c0c723e */ /* 0x000fe200000000ff */
[----:B------:R-:W-:Y:S01]  /*f050*/  BSSY B0, `(.L_x_68) ;  /* 0x000001e000007945 */ /* 0x000fe20003800000 */
[----:B------:R-:W-:-:S02]  /*f060*/  F2FP.F16.F32.PACK_AB R13, R13, R0 ;  /* 0x000000000d0d723e */ /* 0x000fc400000000ff */
[----:B------:R-:W-:Y:S02]  /*f070*/  F2FP.F16.F32.PACK_AB R14, R14, R21 ;  /* 0x000000150e0e723e */ /* 0x000fe400000000ff */
[----:B------:R-:W-:Y:S02]  /*f080*/  F2FP.F16.F32.PACK_AB R15, R15, R46 ;  /* 0x0000002e0f0f723e */ /* 0x000fe400000000ff */
[----:B------:R-:W-:Y:S02]  /*f090*/  F2FP.F16.F32.PACK_AB R16, R49, R48 ;  /* 0x000000303110723e */ /* 0x000fe400000000ff */
[----:B------:R-:W-:Y:S02]  /*f0a0*/  F2FP.F16.F32.PACK_AB R17, R38, R23 ;  /* 0x000000172611723e */ /* 0x000fe400000000ff */
[----:B------:R-:W-:Y:S02]  /*f0b0*/  F2FP.F16.F32.PACK_AB R18, R53, R52 ;  /* 0x000000343512723e */ /* 0x000fe400000000ff */
[----:B------:R-:W-:Y:S01]  /*f0c0*/  F2FP.F16.F32.PACK_AB R19, R34, R27 ;  /* 0x0000001b2213723e */ /* 0x000fe200000000ff */
[----:B------:R1:W-:Y:S04]  /*f0d0*/  STSM.16.M88.4 [R22], R4 ;  /* 0x0000000416007844 */ /* 0x0003e80000000200 */
[----:B------:R1:W-:Y:S01]  /*f0e0*/  STSM.16.M88.4 [R3], R8 ;  /* 0x0000000803007844 */ /* 0x0003e20000000200 */
[----:B------:R-:W-:Y:S01]  /*f0f0*/  @!PT LDS RZ, [RZ] ;  /* 0x00000000fffff984 */ /* 0x000fe20000000800 */
[----:B------:R-:W-:Y:S01]  /*f100*/  @!PT LDS RZ, [RZ] ;  /* 0x00000000fffff984 */ /* 0x000fe20000000800 */
[----:B------:R-:W-:Y:S01]  /*f110*/  @!PT LDS RZ, [RZ] ;  /* 0x00000000fffff984 */ /* 0x000fe20000000800 */
[----:B------:R-:W-:Y:S01]  /*f120*/  @!PT LDS RZ, [RZ] ;  /* 0x00000000fffff984 */ /* 0x000fe20000000800 */
[----:B------:R2:W-:Y:S06]  /*f130*/  MEMBAR.ALL.CTA ;  /* 0x0000000000007992 */ /* 0x0005ec0000008000 */
[----:B--2---:R-:W2:Y:S02]  /*f140*/  FENCE.VIEW.ASYNC.S ;  /* 0x00000000000073c6 */ /* 0x004ea40000000000 */
[----:B--2---:R-:W-:Y:S06]  /*f150*/  BAR.SYNC.DEFER_BLOCKING 0x1, 0x80 ;  /* 0x0042000000007b1d */ /* 0x004fec0000010000 */
[----:B------:R-:W-:Y:S05]  /*f160*/  @P1 BRA `(.L_x_69) ;  /* 0x0000000000301947 */ /* 0x000fea0003800000 */
[----:B------:R-:W2:Y:S01]  /*f170*/  S2UR UR10, SR_CTAID.X ;  /* 0x00000000000a79c3 */ /* 0x000ea20000002500 */
[----:B------:R-:W-:Y:S01]  /*f180*/  ULDC.64 UR4, c[0x0][0x198] ;  /* 0x0000660000047ab9 */ /* 0x000fe20000000a00 */
[----:B------:R-:W-:Y:S01]  /*f190*/  R2UR UR8, R2 ;  /* 0x00000000020872ca */ /* 0x000fe200000e0000 */
[----:B------:R-:W-:Y:S01]  /*f1a0*/  UIADD3 UR4, UP0, UR4, 0x670, URZ ;  /* 0x0000067004047890 */ /* 0x000fe2000ff1e03f */
[----:B------:R-:W-:Y:S01]  /*f1b0*/  UMOV UR9, URZ ;  /* 0x0000003f00097c82 */ /* 0x000fe20008000000 */
[----:B------:R-:W-:Y:S02]  /*f1c0*/  UMOV UR11, UR36 ;  /* 0x00000024000b7c82 */ /* 0x000fe40008000000 */
[----:B------:R-:W-:Y:S01]  /*f1d0*/  UIADD3.X UR5, URZ, UR5, URZ, UP0, !UPT ;  /* 0x000000053f057290 */ /* 0x000fe200087fe43f */
[----:B------:R-:W-:Y:S01]  /*f1e0*/  UMOV UR12, UR37 ;  /* 0x00000025000c7c82 */ /* 0x000fe20008000000 */
[----:B--2---:R-:W-:-:S09]  /*f1f0*/  USHF.L.U32 UR10, UR10, 0x6, URZ ;  /* 0x000000060a0a7899 */ /* 0x004fd2000800063f */
[----:B------:R2:W-:Y:S01]  /*f200*/  UTMASTG.4D [UR8], [UR4] ;  /* 0x00000008040073b5 */ /* 0x0005e20008018000 */
[----:B------:R0:W-:Y:S01]  /*f210*/  UTMACMDFLUSH ;  /* 0x00000000000079b7 */ /* 0x0001e20000000000 */
[----:B--2---:R-:W-:-:S04]  /*f220*/  DEPBAR.LE SB0, 0x1 ;  /* 0x000080400000791a */ /* 0x004fc80000000000 */
.L_x_69:
[----:B------:R-:W-:Y:S05]  /*f230*/  BSYNC B0 ;  /* 0x0000000000007941 */ /* 0x000fea0003800000 */
.L_x_68:
[----:B------:R-:W-:Y:S01]  /*f240*/  BAR.SYNC.DEFER_BLOCKING 0x1, 0x80 ;  /* 0x0042000000007b1d */ /* 0x000fe20000010000 */
[----:B-1----:R-:W-:Y:S02]  /*f250*/  F2FP.F16.F32.PACK_AB R4, R57, R56 ;  /* 0x000000383904723e */ /* 0x002fe400000000ff */
[----:B------:R-:W-:Y:S02]  /*f260*/  F2FP.F16.F32.PACK_AB R5, R30, R31 ;  /* 0x0000001f1e05723e */ /* 0x000fe400000000ff */
[----:B------:R-:W-:Y:S01]  /*f270*/  F2FP.F16.F32.PACK_AB R6, R61, R60 ;  /* 0x0000003c3d06723e */ /* 0x000fe200000000ff */
[----:B------:R-:W-:Y:S01]  /*f280*/  BSSY B0, `(.L_x_70) ;  /* 0x000001d000007945 */ /* 0x000fe20003800000 */
[----:B------:R-:W-:Y:S02]  /*f290*/  F2FP.F16.F32.PACK_AB R7, R26, R35 ;  /* 0x000000231a07723e */ /* 0x000fe400000000ff */
[----:B------:R-:W-:Y:S02]  /*f2a0*/  F2FP.F16.F32.PACK_AB R8, R65, R64 ;  /* 0x000000404108723e */ /* 0x000fe400000000ff */
[----:B------:R-:W-:-:S02]  /*f2b0*/  F2FP.F16.F32.PACK_AB R9, R24, R39 ;  /* 0x000000271809723e */ /* 0x000fc400000000ff */
[----:B------:R-:W-:Y:S02]  /*f2c0*/  F2FP.F16.F32.PACK_AB R10, R69, R68 ;  /* 0x00000044450a723e */ /* 0x000fe400000000ff */
[----:B------:R-:W-:Y:S01]  /*f2d0*/  F2FP.F16.F32.PACK_AB R11, R36, R41 ;  /* 0x00000029240b723e */ /* 0x000fe200000000ff */
[----:B------:R1:W-:Y:S04]  /*f2e0*/  STSM.16.M88.4 [R22+0x1000], R12 ;  /* 0x0010000c16007844 */ /* 0x0003e80000000200 */
[----:B------:R1:W-:Y:S01]  /*f2f0*/  STSM.16.M88.4 [R3+0x1000], R16 ;  /* 0x0010001003007844 */ /* 0x0003e20000000200 */
        /* <DEDUP_REMOVED lines=9> */
[----:B------:R-:W-:Y:S01]  /*f390*/  R2UR UR8, R2 ;  /* 0x00000000020872ca */ /* 0x000fe200000e0000 */
[----:B------:R-:W-:Y:S01]  /*f3a0*/  ULDC.64 UR4, c[0x0][0x198] ;  /* 0x0000660000047ab9 */ /* 0x000fe20000000a00 */
[----:B------:R-:W-:Y:S01]  /*f3b0*/  UMOV UR9, 0x20 ;  /* 0x0000002000097882 */ /* 0x000fe20000000000 */
[----:B------:R-:W-:Y:S01]  /*f3c0*/  UIADD3 UR4, UP0, UR4, 0x670, URZ ;  /* 0x0000067004047890 */ /* 0x000fe2000ff1e03f */
[----:B------:R-:W-:Y:S01]  /*f3d0*/  UMOV UR11, UR36 ;  /* 0x00000024000b7c82 */ /* 0x000fe20008000000 */
[----:B------:R-:W-:Y:S02]  /*f3e0*/  UMOV UR12, UR37 ;  /* 0x00000025000c7c82 */ /* 0x000fe40008000000 */
[----:B------:R-:W-:-:S06]  /*f3f0*/  UIADD3.X UR5, URZ, UR5, URZ, UP0, !UPT ;  /* 0x000000053f057290 */ /* 0x000fcc00087fe43f */
[----:B------:R-:W-:Y:S02]  /*f400*/  UIADD3 UR8, UR8, 0x1000, URZ ;  /* 0x0000100008087890 */ /* 0x000fe4000fffe03f */
[----:B--2---:R-:W-:-:S09]  /*f410*/  USHF.L.U32 UR10, UR10, 0x6, URZ ;  /* 0x000000060a0a7899 */ /* 0x004fd2000800063f */
[----:B------:R2:W-:Y:S01]  /*f420*/  UTMASTG.4D [UR8], [UR4] ;  /* 0x00000008040073b5 */ /* 0x0005e20008018000 */
[----:B------:R0:W-:Y:S01]  /*f430*/  UTMACMDFLUSH ;  /* 0x00000000000079b7 */ /* 0x0001e20000000000 */
[----:B--2---:R-:W-:-:S04]  /*f440*/  DEPBAR.LE SB0, 0x1 ;  /* 0x000080400000791a */ /* 0x004fc80000000000 */
.L_x_71:
[----:B------:R-:W-:Y:S05]  /*f450*/  BSYNC B0 ;  /* 0x0000000000007941 */ /* 0x000fea0003800000 */
.L_x_70:
        /* <DEDUP_REMOVED lines=24> */
[----:B------:R-:W-:Y:S01]  /*f5e0*/  UMOV UR9, 0x40 ;  /* 0x0000004000097882 */ /* 0x000fe20000000000 */
[----:B------:R-:W-:Y:S02]  /*f5f0*/  UMOV UR11, UR36 ;  /* 0x00000024000b7c82 */ /* 0x000fe40008000000 */
[----:B------:R-:W-:Y:S01]  /*f600*/  UIADD3.X UR5, URZ, UR5, URZ, UP0, !UPT ;  /* 0x000000053f057290 */ /* 0x000fe200087fe43f */
[----:B------:R-:W-:Y:S01]  /*f610*/  UMOV UR12, UR37 ;  /* 0x00000025000c7c82 */ /* 0x000fe20008000000 */
[----:B--2---:R-:W-:-:S09]  /*f620*/  USHF.L.U32 UR10, UR10, 0x6, URZ ;  /* 0x000000060a0a7899 */ /* 0x004fd2000800063f */
[----:B------:R2:W-:Y:S01]  /*f630*/  UTMASTG.4D [UR8], [UR4] ;  /* 0x00000008040073b5 */ /* 0x0005e20008018000 */
[----:B------:R0:W-:Y:S01]  /*f640*/  UTMACMDFLUSH ;  /* 0x00000000000079b7 */ /* 0x0001e20000000000 */
[----:B--2---:R-:W-:-:S04]  /*f650*/  DEPBAR.LE SB0, 0x1 ;  /* 0x000080400000791a */ /* 0x004fc80000000000 */
.L_x_73:
[----:B------:R-:W-:Y:S05]  /*f660*/  BSYNC B0 ;  /* 0x0000000000007941 */ /* 0x000fea0003800000 */
.L_x_72:
[----:B------:R-:W-:Y:S01]  /*f670*/  BAR.SYNC.DEFER_BLOCKING 0x1, 0x80 ;  /* 0x0042000000007b1d */ /* 0x000fe20000010000 */
[----:B------:R-:W-:Y:S02]  /*f680*/  F2FP.F16.F32.PACK_AB R96, R97, R96 ;  /* 0x000000606160723e */ /* 0x000fe400000000ff */
[----:B------:R-:W-:Y:S02]  /*f690*/  F2FP.F16.F32.PACK_AB R97, R99, R98 ;  /* 0x000000626361723e */ /* 0x000fe400000000ff */
[----:B-1----:R-:W-:Y:S01]  /*f6a0*/  F2FP.F16.F32.PACK_AB R4, R89, R88 ;  /* 0x000000585904723e */ /* 0x002fe200000000ff */
[----:B------:R-:W-:Y:S01]  /*f6b0*/  BSSY B0, `(.L_x_74) ;  /* 0x000001d000007945 */ /* 0x000fe20003800000 */
[----:B------:R-:W-:Y:S02]  /*f6c0*/  F2FP.F16.F32.PACK_AB R5, R91, R90 ;  /* 0x0000005a5b05723e */ /* 0x000fe400000000ff */
[----:B------:R-:W-:Y:S02]  /*f6d0*/  F2FP.F16.F32.PACK_AB R6, R93, R92 ;  /* 0x0000005c5d06723e */ /* 0x000fe400000000ff */
[----:B------:R-:W-:-:S02]  /*f6e0*/  F2FP.F16.F32.PACK_AB R7, R95, R94 ;  /* 0x0000005e5f07723e */ /* 0x000fc400000000ff */
[----:B------:R-:W-:Y:S02]  /*f6f0*/  F2FP.F16.F32.PACK_AB R98, R101, R100 ;  /* 0x000000646562723e */ /* 0x000fe400000000ff */
[----:B------:R-:W-:Y:S01]  /*f700*/  F2FP.F16.F32.PACK_AB R99, R103, R102 ;  /* 0x000000666763723e */ /* 0x000fe200000000ff */
[----:B------:R1:W-:Y:S04]  /*f710*/  STSM.16.M88.4 [R22+0x1000], R12 ;  /* 0x0010000c16007844 */ /* 0x0003e80000000200 */
        /* <DEDUP_REMOVED lines=22> */
.L_x_75:
[----:B------:R-:W-:Y:S05]  /*f880*/  BSYNC B0 ;  /* 0x0000000000007941 */ /* 0x000fea0003800000 */
.L_x_74:
[----:B------:R-:W-:Y:S01]  /*f890*/  BAR.SYNC.DEFER_BLOCKING 0x1, 0x80 ;  /* 0x0042000000007b1d */ /* 0x000fe20000010000 */
[----:B------:R-:W-:Y:S02]  /*f8a0*/  F2FP.F16.F32.PACK_AB R104, R105, R104 ;  /* 0x000000686968723e */ /* 0x000fe400000000ff */
        /* <DEDUP_REMOVED lines=15> */
[----:B---3--:R-:W3:Y:S02]  /*f9a0*/  FENCE.VIEW.ASYNC.S ;  /* 0x00000000000073c6 */ /* 0x008ee40000000000 */
[----:B---3--:R-:W-:Y:S06]  /*f9b0*/  BAR.SYNC.DEFER_BLOCKING 0x1, 0x80 ;  /* 0x0042000000007b1d */ /* 0x008fec0000010000 */
[----:B------:R-:W-:Y:S05]  /*f9c0*/  @P1 BRA `(.L_x_77) ;  /* 0x0000000000301947 */ /* 0x000fea0003800000 */
[----:B------:R-:W3:Y:S01]  /*f9d0*/  S2UR UR10, SR_CTAID.X ;  /* 0x00000000000a79c3 */ /* 0x000ee20000002500 */
[----:B------:R-:W-:Y:S01]  /*f9e0*/  ULDC.64 UR4, c[0x0][0x198] ;  /* 0x0000660000047ab9 */ /* 0x000fe20000000a00 */
[----:B------:R-:W-:Y:S01]  /*f9f0*/  R2UR UR8, R2 ;  /* 0x00000000020872ca */ /* 0x000fe200000e0000 */
[----:B------:R-:W-:Y:S01]  /*fa00*/  UIADD3 UR4, UP0, UR4, 0x670, URZ ;  /* 0x0000067004047890 */ /* 0x000fe2000ff1e03f */
[----:B------:R-:W-:Y:S01]  /*fa10*/  UMOV UR9, 0x80 ;  /* 0x0000008000097882 */ /* 0x000fe20000000000 */
[----:B------:R-:W-:Y:S02]  /*fa20*/  UMOV UR11, UR36 ;  /* 0x00000024000b7c82 */ /* 0x000fe40008000000 */
[----:B------:R-:W-:Y:S01]  /*fa30*/  UIADD3.X UR5, URZ, UR5, URZ, UP0, !UPT ;  /* 0x000000053f057290 */ /* 0x000fe200087fe43f */
[----:B------:R-:W-:Y:S01]  /*fa40*/  UMOV UR12, UR37 ;  /* 0x00000025000c7c82 */ /* 0x000fe20008000000 */
[----:B---3--:R-:W-:-:S09]  /*fa50*/  USHF.L.U32 UR10, UR10, 0x6, URZ ;  /* 0x000000060a0a7899 */ /* 0x008fd2000800063f */
[----:B------:R3:W-:Y:S01]  /*fa60*/  UTMASTG.4D [UR8], [UR4] ;  /* 0x00000008040073b5 */ /* 0x0007e20008018000 */
[----:B------:R0:W-:Y:S01]  /*fa70*/  UTMACMDFLUSH ;  /* 0x00000000000079b7 */ /* 0x0001e20000000000 */
[----:B---3--:R-:W-:-:S04]  /*fa80*/  DEPBAR.LE SB0, 0x1 ;  /* 0x000080400000791a */ /* 0x008fc80000000000 */
.L_x_77:
[----:B------:R-:W-:Y:S05]  /*fa90*/  BSYNC B0 ;  /* 0x0000000000007941 */ /* 0x000fea0003800000 */
.L_x_76:
        /* <DEDUP_REMOVED lines=17> */
[----:B----4-:R-:W4:Y:S02]  /*fbb0*/  FENCE.VIEW.ASYNC.S ;  /* 0x00000000000073c6 */ /* 0x010f240000000000 */
[----:B----4-:R-:W-:Y:S06]  /*fbc0*/  BAR.SYNC.DEFER_BLOCKING 0x1, 0x80 ;  /* 0x0042000000007b1d */ /* 0x010fec0000010000 */
[----:B------:R-:W-:Y:S05]  /*fbd0*/  @P1 BRA `(.L_x_79) ;  /* 0x0000000000341947 */ /* 0x000fea0003800000 */
[----:B------:R-:W4:Y:S01]  /*fbe0*/  S2UR UR10, SR_CTAID.X ;  /* 0x00000000000a79c3 */ /* 0x000f220000002500 */
        /* <DEDUP_REMOVED lines=8> */
[----:B----4-:R-:W-:-:S09]  /*fc70*/  USHF.L.U32 UR10, UR10, 0x6, URZ ;  /* 0x000000060a0a7899 */ /* 0x010fd2000800063f */
[----:B------:R4:W-:Y:S01]  /*fc80*/  UTMASTG.4D [UR8], [UR4] ;  /* 0x00000008040073b5 */ /* 0x0009e20008018000 */
[----:B------:R0:W-:Y:S01]  /*fc90*/  UTMACMDFLUSH ;  /* 0x00000000000079b7 */ /* 0x0001e20000000000 */
[----:B----4-:R-:W-:-:S04]  /*fca0*/  DEPBAR.LE SB0, 0x1 ;  /* 0x000080400000791a */ /* 0x010fc80000000000 */
.L_x_79:
[----:B------:R-:W-:Y:S05]  /*fcb0*/  BSYNC B0 ;  /* 0x0000000000007941 */ /* 0x000fea0003800000 */
.L_x_78:
        /* <DEDUP_REMOVED lines=17> */
[----:B-----5:R-:W5:Y:S02]  /*fdd0*/  FENCE.VIEW.ASYNC.S ;  /* 0x00000000000073c6 */ /* 0x020f640000000000 */
[----:B-----5:R-:W-:Y:S06]  /*fde0*/  BAR.SYNC.DEFER_BLOCKING 0x1, 0x80 ;  /* 0x0042000000007b1d */ /* 0x020fec0000010000 */
[----:B------:R-:W-:Y:S05]  /*fdf0*/  @P1 BRA `(.L_x_81) ;  /* 0x0000000000301947 */ /* 0x000fea0003800000 */
[----:B------:R-:W5:Y:S01]  /*fe00*/  S2UR UR10, SR_CTAID.X ;  /* 0x00000000000a79c3 */ /* 0x000f620000002500 */
[----:B------:R-:W-:Y:S01]  /*fe10*/  ULDC.64 UR4, c[0x0][0x198] ;  /* 0x0000660000047ab9 */ /* 0x000fe20000000a00 */
[----:B------:R-:W-:Y:S01]  /*fe20*/  R2UR UR8, R2 ;  /* 0x00000000020872ca */ /* 0x000fe200000e0000 */
[----:B------:R-:W-:Y:S01]  /*fe30*/  UIADD3 UR4, UP0, UR4, 0x670, URZ ;  /* 0x0000067004047890 */ /* 0x000fe2000ff1e03f */
[----:B------:R-:W-:Y:S01]  /*fe40*/  UMOV UR9, 0xc0 ;  /* 0x000000c000097882 */ /* 0x000fe20000000000 */
[----:B------:R-:W-:Y:S02]  /*fe50*/  UMOV UR11, UR36 ;  /* 0x00000024000b7c82 */ /* 0x000fe40008000000 */
[----:B------:R-:W-:Y:S01]  /*fe60*/  UIADD3.X UR5, URZ, UR5, URZ, UP0, !UPT ;  /* 0x000000053f057290 */ /* 0x000fe200087fe43f */
[----:B------:R-:W-:Y:S01]  /*fe70*/  UMOV UR12, UR37 ;  /* 0x00000025000c7c82 */ /* 0x000fe20008000000 */
[----:B-----5:R-:W-:-:S09]  /*fe80*/  USHF.L.U32 UR10, UR10, 0x6, URZ ;  /* 0x000000060a0a7899 */ /* 0x020fd2000800063f */
[----:B------:R1:W-:Y:S01]  /*fe90*/  UTMASTG.4D [UR8], [UR4] ;  /* 0x00000008040073b5 */ /* 0x0003e20008018000 */
[----:B------:R0:W-:Y:S01]  /*fea0*/  UTMACMDFLUSH ;  /* 0x00000000000079b7 */ /* 0x0001e20000000000 */
[----:B-1----:R-:W-:-:S04]  /*feb0*/  DEPBAR.LE SB0, 0x1 ;  /* 0x000080400000791a */ /* 0x002fc80000000000 */
.L_x_81:
[----:B------:R-:W-:Y:S05]  /*fec0*/  BSYNC B0 ;  /* 0x0000000000007941 */ /* 0x000fea0003800000 */
.L_x_80:
[----:B------:R-:W-:Y:S06]  /*fed0*/  BAR.SYNC.DEFER_BLOCKING 0x1, 0x80 ;  /* 0x0042000000007b1d */ /* 0x000fec0000010000 */
[----:B------:R-:W-:Y:S01]  /*fee0*/  BSSY B0, `(.L_x_82) ;  /* 0x0000017000007945 */ /* 0x000fe20003800000 */
[----:B------:R1:W-:Y:S04]  /*fef0*/  STSM.16.M88.4 [R22+0x1000], R136 ;  /* 0x0010008816007844 */ /* 0x0003e80000000200 */
        /* <DEDUP_REMOVED lines=18> */
[----:B-----5:R-:W-:-:S09]  /*10020*/  USHF.L.U32 UR10, UR10, 0x6, URZ ;  /* 0x000000060a0a7899 */ /* 0x020fd2000800063f */
[----:B------:R1:W-:Y:S02]  /*10030*/  UTMASTG.4D [UR8], [UR4] ;  /* 0x00000008040073b5 */ /* 0x0003e40008018000 */
[----:B-1----:R0:W-:Y:S02]  /*10040*/  UTMACMDFLUSH ;  /* 0x00000000000079b7 */ /* 0x0021e40000000000 */
.L_x_83:
[----:B------:R-:W-:Y:S05]  /*10050*/  BSYNC B0 ;  /* 0x0000000000007941 */ /* 0x000fea0003800000 */
.L_x_82:
[----:B------:R-:W-:-:S04]  /*10060*/  DEPBAR.LE SB0, 0x0 ;  /* 0x000080000000791a */ /* 0x000fc80000000000 */
[----:B------:R-:W-:Y:S05]  /*10070*/  EXIT ;  /* 0x000000000000794d */ /* 0x000fea0003800000 */
.L_x_7:
[----:B-1----:R1:W2:Y:S02]  /*10080*/  SYNCS.PHASECHK.TRANS64.TRYWAIT P2, [R3+URZ+0x48048], R2 ;  /* 0x04804802030075a7 */ /* 0x0022a4000804017f */
[----:B--2---:R-:W-:Y:S05]  /*10090*/  @!P2 NANOSLEEP.SYNCS 0x989680 ;  /* 0x009896800000a95d */ /* 0x004fea0003900000 */
[----:B------:R-:W2:Y:S02]  /*100a0*/  @!P2 SYNCS.PHASECHK.TRANS64 P2, [R3+URZ+0x48048], R2 ;  /* 0x048048020300a5a7 */ /* 0x000ea4000804007f */
[----:B--2---:R-:W-:Y:S05]  /*100b0*/  @!P2 BRA `(.L_x_7) ;  /* 0xfffffffc00f0a947 */ /* 0x004fea000383ffff */
[----:B------:R-:W-:Y:S05]  /*100c0*/  BRA `(.L_x_84) ;  /* 0xffffff0400907947 */ /* 0x000fea000383ffff */
.L_x_12:
[----:B-1----:R1:W2:Y:S02]  /*100d0*/  SYNCS.PHASECHK.TRANS64.TRYWAIT P1, [R3+URZ+0x48020], R2 ;  /* 0x04802002030075a7 */ /* 0x0022a4000802017f */
[----:B--2---:R-:W-:Y:S05]  /*100e0*/  @!P1 NANOSLEEP.SYNCS 0x989680 ;  /* 0x009896800000995d */ /* 0x004fea0003900000 */
[----:B------:R-:W2:Y:S02]  /*100f0*/  @!P1 SYNCS.PHASECHK.TRANS64 P1, [R3+URZ+0x48020], R2 ;  /* 0x04802002030095a7 */ /* 0x000ea4000802007f */
[----:B--2---:R-:W-:Y:S05]  /*10100*/  @!P1 BRA `(.L_x_12) ;  /* 0xfffffffc00f09947 */ /* 0x004fea000383ffff */
[----:B------:R-:W-:Y:S05]  /*10110*/  BRA `(.L_x_85) ;  /* 0xffffff08007c7947 */ /* 0x000fea000383ffff */
.L_x_14:
[----:B-1----:R1:W2:Y:S02]  /*10120*/  SYNCS.PHASECHK.TRANS64.TRYWAIT P1, [R2+URZ+0x48020], R3 ;  /* 0x04802003020075a7 */ /* 0x0022a4000802017f */
[----:B--2---:R-:W-:Y:S05]  /*10130*/  @!P1 NANOSLEEP.SYNCS 0x989680 ;  /* 0x009896800000995d */ /* 0x004fea0003900000 */
[----:B------:R-:W2:Y:S02]  /*10140*/  @!P1 SYNCS.PHASECHK.TRANS64 P1, [R2+URZ+0x48020], R3 ;  /* 0x04802003020095a7 */ /* 0x000ea4000802007f */
[----:B--2---:R-:W-:Y:S05]  /*10150*/  @!P1 BRA `(.L_x_14) ;  /* 0xfffffffc00f09947 */ /* 0x004fea000383ffff */
[----:B------:R-:W-:Y:S05]  /*10160*/  BRA `(.L_x_86) ;  /* 0xffffff0c00287947 */ /* 0x000fea000383ffff */
.L_x_17:
[----:B-1----:R1:W2:Y:S02]  /*10170*/  SYNCS.PHASECHK.TRANS64.TRYWAIT P1, [R3+URZ+0x48020], R4 ;  /* 0x04802004030075a7 */ /* 0x0022a4000802017f */
[----:B--2---:R-:W-:Y:S05]  /*10180*/  @!P1 NANOSLEEP.SYNCS 0x989680 ;  /* 0x009896800000995d */ /* 0x004fea0003900000 */
[----:B------:R-:W2:Y:S02]  /*10190*/  @!P1 SYNCS.PHASECHK.TRANS64 P1, [R3+URZ+0x48020], R4 ;  /* 0x04802004030095a7 */ /* 0x000ea4000802007f */
[----:B--2---:R-:W-:Y:S05]  /*101a0*/  @!P1 BRA `(.L_x_17) ;  /* 0xfffffffc00f09947 */ /* 0x004fea000383ffff */
[----:B------:R-:W-:Y:S05]  /*101b0*/  BRA `(.L_x_87) ;  /* 0xffffff0c00f07947 */ /* 0x000fea000383ffff */
.L_x_19:
[----:B-1----:R1:W2:Y:S02]  /*101c0*/  SYNCS.PHASECHK.TRANS64.TRYWAIT P1, [R3+URZ+0x48020], R2 ;  /* 0x04802002030075a7 */ /* 0x0022a4000802017f */
[----:B--2---:R-:W-:Y:S05]  /*101d0*/  @!P1 NANOSLEEP.SYNCS 0x989680 ;  /* 0x009896800000995d */ /* 0x004fea0003900000 */
[----:B------:R-:W2:Y:S02]  /*101e0*/  @!P1 SYNCS.PHASECHK.TRANS64 P1, [R3+URZ+0x48020], R2 ;  /* 0x04802002030095a7 */ /* 0x000ea4000802007f */
[----:B--2---:R-:W-:Y:S05]  /*101f0*/  @!P1 BRA `(.L_x_19) ;  /* 0xfffffffc00f09947 */ /* 0x004fea000383ffff */
[----:B------:R-:W-:Y:S05]  /*10200*/  BRA `(.L_x_88) ;  /* 0xffffff1000b47947 */ /* 0x000fea000383ffff */
.L_x_21:
[----:B-1----:R1:W2:Y:S02]  /*10210*/  SYNCS.PHASECHK.TRANS64.TRYWAIT P1, [R2+URZ+0x48040], R89 ;  /* 0x04804059020075a7 */ /* 0x0022a4000802017f */
[----:B--2---:R-:W-:Y:S05]  /*10220*/  @!P1 NANOSLEEP.SYNCS 0x989680 ;  /* 0x009896800000995d */ /* 0x004fea0003900000 */
[----:B------:R-:W2:Y:S02]  /*10230*/  @!P1 SYNCS.PHASECHK.TRANS64 P1, [R2+URZ+0x48040], R89 ;  /* 0x04804059020095a7 */ /* 0x000ea4000802007f */
[----:B--2---:R-:W-:Y:S05]  /*10240*/  @!P1 BRA `(.L_x_21) ;  /* 0xfffffffc00f09947 */ /* 0x004fea000383ffff */
[----:B------:R-:W-:Y:S05]  /*10250*/  BRA `(.L_x_89) ;  /* 0xffffff1400807947 */ /* 0x000fea000383ffff */
.L_x_22:
[----:B--2---:R2:W3:Y:S02]  /*10260*/  SYNCS.PHASECHK.TRANS64.TRYWAIT P1, [R2+URZ+0x48000], R89 ;  /* 0x04800059020075a7 */ /* 0x0044e4000802017f */
[----:B---3--:R-:W-:Y:S05]  /*10270*/  @!P1 NANOSLEEP.SYNCS 0x989680 ;  /* 0x009896800000995d */ /* 0x008fea0003900000 */
[----:B------:R-:W3:Y:S02]  /*10280*/  @!P1 SYNCS.PHASECHK.TRANS64 P1, [R2+URZ+0x48000], R89 ;  /* 0x04800059020095a7 */ /* 0x000ee4000802007f */
[----:B---3--:R-:W-:Y:S05]  /*10290*/  @!P1 BRA `(.L_x_22) ;  /* 0xfffffffc00f09947 */ /* 0x008fea000383ffff */
[----:B------:R-:W-:Y:S05]  /*102a0*/  BRA `(.L_x_90) ;  /* 0xffffff14008c7947 */ /* 0x000fea000383ffff */
.L_x_23:
[----:B---3--:R3:W4:Y:S02]  /*102b0*/  SYNCS.PHASECHK.TRANS64.TRYWAIT P6, [R2+URZ+0x48008], R89 ;  /* 0x04800859020075a7 */ /* 0x00872400080c017f */
[----:B----4-:R-:W-:Y:S05]  /*102c0*/  @!P6 NANOSLEEP.SYNCS 0x989680 ;  /* 0x009896800000e95d */ /* 0x010fea0003900000 */
[----:B------:R-:W4:Y:S02]  /*102d0*/  @!P6 SYNCS.PHASECHK.TRANS64 P6, [R2+URZ+0x48008], R89 ;  /* 0x048008590200e5a7 */ /* 0x000f2400080c007f */
[----:B----4-:R-:W-:Y:S05]  /*102e0*/  @!P6 BRA `(.L_x_23) ;  /* 0xfffffffc00f0e947 */ /* 0x010fea000383ffff */
[----:B------:R-:W-:Y:S05]  /*102f0*/  BRA `(.L_x_91) ;  /* 0xffffff3800487947 */ /* 0x000fea000383ffff */
.L_x_25:
[----:B--2---:R2:W3:Y:S02]  /*10300*/  SYNCS.PHASECHK.TRANS64.TRYWAIT P2, [R153+URZ+0x48000], R14 ;  /* 0x0480000e990075a7 */ /* 0x0044e4000804017f */
[----:B---3--:R-:W-:Y:S05]  /*10310*/  @!P2 NANOSLEEP.SYNCS 0x989680 ;  /* 0x009896800000a95d */ /* 0x008fea0003900000 */
[----:B------:R-:W3:Y:S02]  /*10320*/  @!P2 SYNCS.PHASECHK.TRANS64 P2, [R153+URZ+0x48000], R14 ;  /* 0x0480000e9900a5a7 */ /* 0x000ee4000804007f */
[----:B---3--:R-:W-:Y:S05]  /*10330*/  @!P2 BRA `(.L_x_25) ;  /* 0xfffffffc00f0a947 */ /* 0x008fea000383ffff */
[----:B------:R-:W-:Y:S05]  /*10340*/  BRA `(.L_x_92) ;  /* 0xffffff50004c7947 */ /* 0x000fea000383ffff */
.L_x_28:
[----:B-1----:R1:W2:Y:S02]  /*10350*/  SYNCS.PHASECHK.TRANS64.TRYWAIT P3, [R14+URZ+0x48020], R219 ;  /* 0x048020db0e0075a7 */ /* 0x0022a4000806017f */
[----:B--2---:R-:W-:Y:S05]  /*10360*/  @!P3 NANOSLEEP.SYNCS 0x989680 ;  /* 0x009896800000b95d */ /* 0x004fea0003900000 */
[----:B------:R-:W2:Y:S02]  /*10370*/  @!P3 SYNCS.PHASECHK.TRANS64 P3, [R14+URZ+0x48020], R219 ;  /* 0x048020db0e00b5a7 */ /* 0x000ea4000806007f */
[----:B--2---:R-:W-:Y:S05]  /*10380*/  @!P3 BRA `(.L_x_28) ;  /* 0xfffffffc00f0b947 */ /* 0x004fea000383ffff */
[----:B------:R-:W-:Y:S05]  /*10390*/  BRA `(.L_x_93) ;  /* 0xffffff5800347947 */ /* 0x000fea000383ffff */
.L_x_30:
[----:B----4-:R4:W1:Y:S02]  /*103a0*/  SYNCS.PHASECHK.TRANS64.TRYWAIT P5, [R239+URZ+0x48000], R238 ;  /* 0x048000eeef0075a7 */ /* 0x01086400080a017f */
[----:B-1----:R-:W-:Y:S05]  /*103b0*/  @!P5 NANOSLEEP.SYNCS 0x989680 ;  /* 0x009896800000d95d */ /* 0x002fea0003900000 */
[----:B------:R-:W1:Y:S02]  /*103c0*/  @!P5 SYNCS.PHASECHK.TRANS64 P5, [R239+URZ+0x48000], R238 ;  /* 0x048000eeef00d5a7 */ /* 0x000e6400080a007f */
[----:B-1----:R-:W-:Y:S05]  /*103d0*/  @!P5 BRA `(.L_x_30) ;  /* 0xfffffffc00f0d947 */ /* 0x002fea000383ffff */
[----:B------:R-:W-:Y:S05]  /*103e0*/  BRA `(.L_x_94) ;  /* 0xffffff6000787947 */ /* 0x000fea000383ffff */
.L_x_34:
[----:B-1----:R1:W2:Y:S02]  /*103f0*/  SYNCS.PHASECHK.TRANS64.TRYWAIT P2, [R14+URZ+0x48020], R153 ;  /* 0x048020990e0075a7 */ /* 0x0022a4000804017f */
[----:B--2---:R-:W-:Y:S05]  /*10400*/  @!P2 NANOSLEEP.SYNCS 0x989680 ;  /* 0x009896800000a95d */ /* 0x004fea0003900000 */
[----:B------:R-:W2:Y:S02]  /*10410*/  @!P2 SYNCS.PHASECHK.TRANS64 P2, [R14+URZ+0x48020], R153 ;  /* 0x048020990e00a5a7 */ /* 0x000ea4000804007f */
[----:B--2---:R-:W-:Y:S05]  /*10420*/  @!P2 BRA `(.L_x_34) ;  /* 0xfffffffc00f0a947 */ /* 0x004fea000383ffff */
[----:B------:R-:W-:Y:S05]  /*10430*/  BRA `(.L_x_95) ;  /* 0xffffff8400fc7947 */ /* 0x000fea000383ffff */
.L_x_38:
[----:B-1----:R1:W2:Y:S02]  /*10440*/  SYNCS.PHASECHK.TRANS64.TRYWAIT P1, [R153+URZ+0x48000], R152 ;  /* 0x04800098990075a7 */ /* 0x0022a4000802017f */
[----:B--2---:R-:W-:Y:S05]  /*10450*/  @!P1 NANOSLEEP.SYNCS 0x989680 ;  /* 0x009896800000995d */ /* 0x004fea0003900000 */
[----:B------:R-:W2:Y:S02]  /*10460*/  @!P1 SYNCS.PHASECHK.TRANS64 P1, [R153+URZ+0x48000], R152 ;  /* 0x04800098990095a7 */ /* 0x000ea4000802007f */
[----:B--2---:R-:W-:Y:S05]  /*10470*/  @!P1 BRA `(.L_x_38) ;  /* 0xfffffffc00f09947 */ /* 0x004fea000383ffff */
[----:B------:R-:W-:Y:S05]  /*10480*/  BRA `(.L_x_96) ;  /* 0xffffff8800e47947 */ /* 0x000fea000383ffff */
.L_x_41:
[----:B-1----:R1:W2:Y:S02]  /*10490*/  SYNCS.PHASECHK.TRANS64.TRYWAIT P2, [R218+URZ+0x48020], R219 ;  /* 0x048020dbda0075a7 */ /* 0x0022a4000804017f */
[----:B--2---:R-:W-:Y:S05]  /*104a0*/  @!P2 NANOSLEEP.SYNCS 0x989680 ;  /* 0x009896800000a95d */ /* 0x004fea0003900000 */
[----:B------:R-:W2:Y:S02]  /*104b0*/  @!P2 SYNCS.PHASECHK.TRANS64 P2, [R218+URZ+0x48020], R219 ;  /* 0x048020dbda00a5a7 */ /* 0x000ea4000804007f */
[----:B--2---:R-:W-:Y:S05]  /*104c0*/  @!P2 BRA `(.L_x_41) ;  /* 0xfffffffc00f0a947 */ /* 0x004fea000383ffff */
[----:B------:R-:W-:Y:S05]  /*104d0*/  BRA `(.L_x_97) ;  /* 0xffffff9400087947 */ /* 0x000fea000383ffff */
.L_x_44:
[----:B---3--:R3:W4:Y:S02]  /*104e0*/  SYNCS.PHASECHK.TRANS64.TRYWAIT P4, [R240+URZ+0x48000], R239 ;  /* 0x048000eff00075a7 */ /* 0x008724000808017f */
[----:B----4-:R-:W-:Y:S05]  /*104f0*/  @!P4 NANOSLEEP.SYNCS 0x989680 ;  /* 0x009896800000c95d */ /* 0x010fea0003900000 */
[----:B------:R-:W4:Y:S02]  /*10500*/  @!P4 SYNCS.PHASECHK.TRANS64 P4, [R240+URZ+0x48000], R239 ;  /* 0x048000eff000c5a7 */ /* 0x000f24000808007f */
[----:B----4-:R-:W-:Y:S05]  /*10510*/  @!P4 BRA `(.L_x_44) ;  /* 0xfffffffc00f0c947 */ /* 0x010fea000383ffff */
[----:B------:R-:W-:Y:S05]  /*10520*/  BRA `(.L_x_98) ;  /* 0xffffffa4005c7947 */ /* 0x000fea000383ffff */
.L_x_48:
[----:B-1----:R1:W2:Y:S02]  /*10530*/  SYNCS.PHASECHK.TRANS64.TRYWAIT P1, [R6+URZ+0x48020], R153 ;  /* 0x04802099060075a7 */ /* 0x0022a4000802017f */
[----:B--2---:R-:W-:Y:S05]  /*10540*/  @!P1 NANOSLEEP.SYNCS 0x989680 ;  /* 0x009896800000995d */ /* 0x004fea0003900000 */
[----:B------:R-:W2:Y:S02]  /*10550*/  @!P1 SYNCS.PHASECHK.TRANS64 P1, [R6+URZ+0x48020], R153 ;  /* 0x04802099060095a7 */ /* 0x000ea4000802007f */
[----:B--2---:R-:W-:Y:S05]  /*10560*/  @!P1 BRA `(.L_x_48) ;  /* 0xfffffffc00f09947 */ /* 0x004fea000383ffff */
[----:B------:R-:W-:Y:S05]  /*10570*/  BRA `(.L_x_99) ;  /* 0xffffffc800e07947 */ /* 0x000fea000383ffff */
        .weak           $__internal_0_$__cuda_sm20_rcp_rn_f32_slowpath
        .type           $__internal_0_$__cuda_sm20_rcp_rn_f32_slowpath,@function
        .size           $__internal_0_$__cuda_sm20_rcp_rn_f32_slowpath,(.L_x_105 - $__internal_0_$__cuda_sm20_rcp_rn_f32_slowpath)
$__internal_0_$__cuda_sm20_rcp_rn_f32_slowpath:
[----:B------:R-:W-:Y:S01]  /*10580*/  SHF.L.U32 R0, R3, 0x1, RZ ;  /* 0x0000000103007819 */ /* 0x000fe200000006ff */
[----:B------:R-:W-:Y:S03]  /*10590*/  BSSY B2, `(.L_x_100) ;  /* 0x0000030000027945 */ /* 0x000fe60003800000 */
[----:B------:R-:W-:-:S04]  /*105a0*/  SHF.R.U32.HI R13, RZ, 0x18, R0 ;  /* 0x00000018ff0d7819 */ /* 0x000fc80000011600 */
[----:B------:R-:W-:-:S13]  /*105b0*/  ISETP.NE.U32.AND P0, PT, R13, RZ, PT ;  /* 0x000000ff0d00720c */ /* 0x000fda0003f05070 */
[----:B------:R-:W-:Y:S05]  /*105c0*/  @P0 BRA `(.L_x_101) ;  /* 0x0000000000280947 */ /* 0x000fea0003800000 */
[----:B------:R-:W-:-:S04]  /*105d0*/  SHF.L.U32 R0, R3, 0x1, RZ ;  /* 0x0000000103007819 */ /* 0x000fc800000006ff */
[----:B------:R-:W-:-:S13]  /*105e0*/  ISETP.NE.AND P0, PT, R0, RZ, PT ;  /* 0x000000ff0000720c */ /* 0x000fda0003f05270 */
[----:B------:R-:W-:Y:S01]  /*105f0*/  @P0 FFMA R10, R3, 1.84467440737095516160e+19, RZ ;  /* 0x5f800000030a0823 */ /* 0x000fe200000000ff */
[----:B------:R-:W-:Y:S08]  /*10600*/  @!P0 MUFU.RCP R5, R3 ;  /* 0x0000000300058308 */ /* 0x000ff00000001000 */
[----:B------:R-:W1:Y:S02]  /*10610*/  @P0 MUFU.RCP R11, R10 ;  /* 0x0000000a000b0308 */ /* 0x000e640000001000 */
[----:B-1----:R-:W-:-:S04]  /*10620*/  @P0 FFMA R0, R10, R11, -1 ;  /* 0xbf8000000a000423 */ /* 0x002fc8000000000b */
[----:B------:R-:W-:-:S04]  /*10630*/  @P0 FADD.FTZ R0, -R0, -RZ ;  /* 0x800000ff00000221 */ /* 0x000fc80000010100 */
[----:B------:R-:W-:-:S04]  /*10640*/  @P0 FFMA R0, R11, R0, R11 ;  /* 0x000000000b000223 */ /* 0x000fc8000000000b */
[----:B------:R-:W-:Y:S01]  /*10650*/  @P0 FFMA R5, R0, 1.84467440737095516160e+19, RZ ;  /* 0x5f80000000050823 */ /* 0x000fe200000000ff */
[----:B------:R-:W-:Y:S06]  /*10660*/  BRA `(.L_x_102) ;  /* 0x0000000000887947 */ /* 0x000fec0003800000 */
.L_x_101:
[----:B------:R-:W-:-:S04]  /*10670*/  IADD3 R17, R13, -0xfd, RZ ;  /* 0xffffff030d117810 */ /* 0x000fc80007ffe0ff */
[----:B------:R-:W-:-:S13]  /*10680*/  ISETP.GT.U32.AND P0, PT, R17, 0x1, PT ;  /* 0x000000011100780c */ /* 0x000fda0003f04070 */
[----:B------:R-:W-:Y:S05]  /*10690*/  @P0 BRA `(.L_x_103) ;  /* 0x0000000000780947 */ /* 0x000fea0003800000 */
[----:B------:R-:W-:Y:S02]  /*106a0*/  LOP3.LUT R0, R3, 0x7fffff, RZ, 0xc0, !PT ;  /* 0x007fffff03007812 */ /* 0x000fe400078ec0ff */
[----:B------:R-:W-:Y:S02]  /*106b0*/  MOV R12, 0x3 ;  /* 0x00000003000c7802 */ /* 0x000fe40000000f00 */
[----:B------:R-:W-:Y:S02]  /*106c0*/  LOP3.LUT R0, R0, 0x3f800000, RZ, 0xfc, !PT ;  /* 0x3f80000000007812 */ /* 0x000fe400078efcff */
[----:B------:R-:W-:Y:S02]  /*106d0*/  SHF.L.U32 R12, R12, R17, RZ ;  /* 0x000000110c0c7219 */ /* 0x000fe400000006ff */
[----:B------:R-:W1:Y:S02]  /*106e0*/  MUFU.RCP R5, R0 ;  /* 0x0000000000057308 */ /* 0x000e640000001000 */
[----:B-1----:R-:W-:-:S04]  /*106f0*/  FFMA R10, R0, R5, -1 ;  /* 0xbf800000000a7423 */ /* 0x002fc80000000005 */
[----:B------:R-:W-:-:S04]  /*10700*/  FADD.FTZ R10, -R10, -RZ ;  /* 0x800000ff0a0a7221 */ /* 0x000fc80000010100 */
[CCC-:B------:R-:W-:Y:S01]  /*10710*/  FFMA.RM R11, R5.reuse, R10.reuse, R5.reuse ;  /* 0x0000000a050b7223 */ /* 0x1c0fe20000004005 */
[----:B------:R-:W-:-:S04]  /*10720*/  FFMA.RP R10, R5, R10, R5 ;  /* 0x0000000a050a7223 */ /* 0x000fc80000008005 */
[C---:B------:R-:W-:Y:S02]  /*10730*/  LOP3.LUT R5, R11.reuse, 0x7fffff, RZ, 0xc0, !PT ;  /* 0x007fffff0b057812 */ /* 0x040fe400078ec0ff */
[----:B------:R-:W-:Y:S02]  /*10740*/  FSETP.NEU.FTZ.AND P0, PT, R11, R10, PT ;  /* 0x0000000a0b00720b */ /* 0x000fe40003f1d000 */
[----:B------:R-:W-:Y:S02]  /*10750*/  LOP3.LUT R5, R5, 0x800000, RZ, 0xfc, !PT ;  /* 0x0080000005057812 */ /* 0x000fe400078efcff */
[----:B------:R-:W-:Y:S02]  /*10760*/  SEL R10, RZ, 0xffffffff, !P0 ;  /* 0xffffffffff0a7807 */ /* 0x000fe40004000000 */
[----:B------:R-:W-:Y:S02]  /*10770*/  LOP3.LUT R12, R12, R5, RZ, 0xc0, !PT ;  /* 0x000000050c0c7212 */ /* 0x000fe400078ec0ff */
[----:B------:R-:W-:-:S02]  /*10780*/  IADD3 R10, -R10, RZ, RZ ;  /* 0x000000ff0a0a7210 */ /* 0x000fc40007ffe1ff */
[-C--:B------:R-:W-:Y:S02]  /*10790*/  SHF.R.U32.HI R12, RZ, R17.reuse, R12 ;  /* 0x00000011ff0c7219 */ /* 0x080fe4000001160c */
[----:B------:R-:W-:Y:S02]  /*107a0*/  LOP3.LUT P1, RZ, R10, R17, R5, 0xf8, !PT ;  /* 0x000000110aff7212 */ /* 0x000fe4000782f805 */
[C---:B------:R-:W-:Y:S02]  /*107b0*/  LOP3.LUT P0, RZ, R12.reuse, 0x1, RZ, 0xc0, !PT ;  /* 0x000000010cff7812 */ /* 0x040fe4000780c0ff */
[----:B------:R-:W-:-:S04]  /*107c0*/  LOP3.LUT P2, RZ, R12, 0x2, RZ, 0xc0, !PT ;  /* 0x000000020cff7812 */ /* 0x000fc8000784c0ff */
[----:B------:R-:W-:Y:S02]  /*107d0*/  PLOP3.LUT P0, PT, P0, P1, P2, 0xe0, 0x0 ;  /* 0x000000000000781c */ /* 0x000fe40000703c20 */
[----:B------:R-:W-:Y:S02]  /*107e0*/  LOP3.LUT P1, RZ, R3, 0x7fffff, RZ, 0xc0, !PT ;  /* 0x007fffff03ff7812 */ /* 0x000fe4000782c0ff */
[----:B------:R-:W-:-:S04]  /*107f0*/  SEL R0, RZ, 0x1, !P0 ;  /* 0x00000001ff007807 */ /* 0x000fc80004000000 */
[----:B------:R-:W-:-:S04]  /*10800*/  IADD3 R0, -R0, RZ, RZ ;  /* 0x000000ff00007210 */ /* 0x000fc80007ffe1ff */
[----:B------:R-:W-:Y:S02]  /*10810*/  ISETP.GE.AND P0, PT, R0, RZ, PT ;  /* 0x000000ff0000720c */ /* 0x000fe40003f06270 */
[----:B------:R-:W-:-:S04]  /*10820*/  IADD3 R0, R13, -0xfc, RZ ;  /* 0xffffff040d007810 */ /* 0x000fc80007ffe0ff */
[----:B------:R-:W-:-:S07]  /*10830*/  SHF.R.U32.HI R0, RZ, R0, R5 ;  /* 0x00000000ff007219 */ /* 0x000fce0000011605 */
[----:B------:R-:W-:-:S04]  /*10840*/  @!P0 IADD3 R0, R0, 0x1, RZ ;  /* 0x0000000100008810 */ /* 0x000fc80007ffe0ff */
[----:B------:R-:W-:-:S04]  /*10850*/  @!P1 SHF.L.U32 R0, R0, 0x1, RZ ;  /* 0x0000000100009819 */ /* 0x000fc800000006ff */
[----:B------:R-:W-:Y:S01]  /*10860*/  LOP3.LUT R5, R0, 0x80000000, R3, 0xf8, !PT ;  /* 0x8000000000057812 */ /* 0x000fe200078ef803 */
[----:B------:R-:W-:Y:S06]  /*10870*/  BRA `(.L_x_102) ;  /* 0x0000000000047947 */ /* 0x000fec0003800000 */
.L_x_103:
[----:B------:R1:W2:Y:S02]  /*10880*/  MUFU.RCP R5, R3 ;  /* 0x0000000300057308 */ /* 0x0002a40000001000 */
.L_x_102:
[----:B------:R-:W-:Y:S05]  /*10890*/  BSYNC B2 ;  /* 0x0000000000027941 */ /* 0x000fea0003800000 */
.L_x_100:
[----:B--2---:R-:W-:Y:S02]  /*108a0*/  MOV R0, R5 ;  /* 0x0000000500007202 */ /* 0x004fe40000000f00 */
[----:B------:R-:W-:-:S04]  /*108b0*/  MOV R5, 0x0 ;  /* 0x0000000000057802 */ /* 0x000fc80000000f00 */
[----:B-1----:R-:W-:Y:S05]  /*108c0*/  RET.REL.NODEC R4 `(_ZN7cutlass13device_kernelINS_4fmha6kernel13FmhaKernelTmaINS1_10collective15FmhaMainloopTmaINS_6half_tEfN4cute5tupleIJNS7_1CILi64EEENS9_ILi128EEENS9_ILi256EEEEEENS4_14ResidualFusionEJEEENS4_15FmhaFwdEpilogueIS6_fNS8_IJSA_SC_SB_EEEEEJEEEEEvNT_6ParamsE) ;  /* 0xfffffef404cc7950 */ /* 0x002fea0003c3ffff */
.L_x_104:
[----:B------:R-:W-:-:S00]  /*108d0*/  BRA `(.L_x_104) ;  /* 0xfffffffc00fc7947 */ /* 0x000fc0000383ffff */
[----:B------:R-:W-:-:S00]  /*108e0*/  NOP ;  /* 0x0000000000007918 */ /* 0x000fc00000000000 */
        /* <DEDUP_REMOVED lines=9> */
.L_x_105:


//--------------------- .nv.global.init           --------------------------
	.section	.nv.global.init,"aw",@progbits
.nv.global.init:
	.type		$str$23,@object
	.size		$str$23,($str$24 - $str$23)
$str$23:
        /*0000*/ 	.byte	0x28, 0x61, 0x64, 0x64, 0x72, 0x65, 0x73, 0x73, 0x20, 0x26, 0x20, 0x6d, 0x61, 0x73, 0x6b, 0x29
        /*0010*/ 	.byte	0x20, 0x3d, 0x3d, 0x20, 0x30, 0x00
	.type		$str$24,@object
	.size		$str$24,(__unnamed_1 - $str$24)
$str$24:
        /*0016*/ 	.byte	0x2f, 0x74, 0x6d, 0x70, 0x2f, 0x63, 0x75, 0x74, 0x6c, 0x61, 0x73, 0x73, 0x5f, 0x73, 0x77, 0x65
        /*0026*/ 	.byte	0x65, 0x70, 0x5f, 0x73, 0x72, 0x63, 0x2f, 0x69, 0x6e, 0x63, 0x6c, 0x75, 0x64, 0x65, 0x2f, 0x63
        /*0036*/ 	.byte	0x75, 0x74, 0x65, 0x2f, 0x70, 0x6f, 0x69, 0x6e, 0x74, 0x65, 0x72, 0x5f, 0x66, 0x6c, 0x61, 0x67
        /*0046*/ 	.byte	0x67, 0x65, 0x64, 0x2e, 0x68, 0x70, 0x70, 0x00
	.type		__unnamed_1,@object
	.size		__unnamed_1,(__unnamed_2 - __unnamed_1)
__unnamed_1:
        /*004e*/ 	.byte	0x61, 0x75, 0x74, 0x6f, 0x20, 0x63, 0x75, 0x74, 0x65, 0x3a, 0x3a, 0x61, 0x73, 0x5f, 0x70, 0x6f
        /* <DEDUP_REMOVED lines=27> */
        /*020e*/ 	.byte	0x3e, 0x3e, 0x3e, 0x3e, 0x3e, 0x5d, 0x00
	.type		__unnamed_2,@object
	.size		__unnamed_2,(.L_1 - __unnamed_2)
__unnamed_2:
        /* <DEDUP_REMOVED lines=29> */
.L_1:


//--------------------- .nv.shared._ZN7cutlass13device_kernelINS_4fmha6kernel13FmhaKernelTmaINS1_10collective15FmhaMainloopTmaINS_6half_tEfN4cute5tupleIJNS7_1CILi64EEENS9_ILi128EEENS9_ILi256EEEEEENS4_14ResidualFusionEJEEENS4_15FmhaFwdEpilogueIS6_fNS8_IJSA_SC_SB_EEEEEJEEEEEvNT_6ParamsE --------------------------
	.section	.nv.shared._ZN7cutlass13device_kernelINS_4fmha6kernel13FmhaKernelTmaINS1_10collective15FmhaMainloopTmaINS_6half_tEfN4cute5tupleIJNS7_1CILi64EEENS9_ILi128EEENS9_ILi256EEEEEENS4_14ResidualFusionEJEEENS4_15FmhaFwdEpilogueIS6_fNS8_IJSA_SC_SB_EEEEEJEEEEEvNT_6ParamsE,"aw",@nobits
	.sectionflags	@""
	.align	16
	.zero		1024


//--------------------- .nv.shared.reserved.0     --------------------------
	.section	.nv.shared.reserved.0,"aw",@nobits
	.weak		__nv_reservedSMEM_offset_0_alias
	.size		__nv_reservedSMEM_offset_0_alias, 0, 0
	.other		__nv_reservedSMEM_offset_0_alias,@"STO_CUDA_RESERVED_SHARED STV_DEFAULT"
__nv_reservedSMEM_offset_0_alias:
	.zero		0


//--------------------- .nv.global                --------------------------
	.section	.nv.global,"aw",@nobits
.nv.global:
	.type		_ZN39_INTERNAL_50f953ff_4_k_cu_94963db8_30994cute1_E,@object
	.size		_ZN39_INTERNAL_50f953ff_4_k_cu_94963db8_30994cute1_E,(_ZN39_INTERNAL_50f953ff_4_k_cu_94963db8_30994cuda3std3__45__cpo6cbeginE - _ZN39_INTERNAL_50f953ff_4_k_cu_94963db8_30994cute1_E)
_ZN39_INTERNAL_50f953ff_4_k_cu_94963db8_30994cute1_E:
	.zero		1
	.type		_ZN39_INTERNAL_50f953ff_4_k_cu_94963db8_30994cuda3std3__45__cpo6cbeginE,@object
	.size		_ZN39_INTERNAL_50f953ff_4_k_cu_94963db8_30994cuda3std3__45__cpo6cbeginE,(_ZN39_INTERNAL_50f953ff_4_k_cu_94963db8_30994cuda3std3__48in_placeE - _ZN39_INTERNAL_50f953ff_4_k_cu_94963db8_30994cuda3std3__45__cpo6cbeginE)
_ZN39_INTERNAL_50f953ff_4_k_cu_94963db8_30994cuda3std3__45__cpo6cbeginE:
	.zero		1
	.type		_ZN39_INTERNAL_50f953ff_4_k_cu_94963db8_30994cuda3std3__48in_placeE,@object
	.size		_ZN39_INTERNAL_50f953ff_4_k_cu_94963db8_30994cuda3std3__48in_placeE,(_ZN39_INTERNAL_50f953ff_4_k_cu_94963db8_30994cuda3std6ranges3__45__cpo9iter_moveE - _ZN39_INTERNAL_50f953ff_4_k_cu_94963db8_30994cuda3std3__48in_placeE)
_ZN39_INTERNAL_50f953ff_4_k_cu_94963db8_30994cuda3std3__48in_placeE:
	.zero		1
	.type		_ZN39_INTERNAL_50f953ff_4_k_cu_94963db8_30994cuda3std6ranges3__45__cpo9iter_moveE,@object
	.size		_ZN39_INTERNAL_50f953ff_4_k_cu_94963db8_30994cuda3std6ranges3__45__cpo9iter_moveE,(_ZN39_INTERNAL_50f953ff_4_k_cu_94963db8_30994cuda3std3__45__cpo5beginE - _ZN39_INTERNAL_50f953ff_4_k_cu_94963db8_30994cuda3std6ranges3__45__cpo9iter_moveE)
_ZN39_INTERNAL_50f953ff_4_k_cu_94963db8_30994cuda3std6ranges3__45__cpo9iter_moveE:
	.zero		1
	.type		_ZN39_INTERNAL_50f953ff_4_k_cu_94963db8_30994cuda3std3__45__cpo5beginE,@object
	.size		_ZN39_INTERNAL_50f953ff_4_k_cu_94963db8_30994cuda3std3__45__cpo5beginE,(_ZN39_INTERNAL_50f953ff_4_k_cu_94963db8_30994cuda3std3__441_GLOBAL__N__50f953ff_4_k_cu_94963db8_30996ignoreE - _ZN39_INTERNAL_50f953ff_4_k_cu_94963db8_30994cuda3std3__45__cpo5beginE)
_ZN39_INTERNAL_50f953ff_4_k_cu_94963db8_30994cuda3std3__45__cpo5beginE:
	.zero		1
	.type		_ZN39_INTERNAL_50f953ff_4_k_cu_94963db8_30994cuda3std3__441_GLOBAL__N__50f953ff_4_k_cu_94963db8_30996ignoreE,@object
	.size		_ZN39_INTERNAL_50f953ff_4_k_cu_94963db8_30994cuda3std3__441_GLOBAL__N__50f953ff_4_k_cu_94963db8_30996ignoreE,(_ZN39_INTERNAL_50f953ff_4_k_cu_94963db8_30994cute7productE - _ZN39_INTERNAL_50f953ff_4_k_cu_94963db8_30994cuda3std3__441_GLOBAL__N__50f953ff_4_k_cu_94963db8_30996ignoreE)
_ZN39_INTERNAL_50f953ff_4_k_cu_94963db8_30994cuda3std3__441_GLOBAL__N__50f953ff_4_k_cu_94963db8_30996ignoreE:
	.zero		1
	.type		_ZN39_INTERNAL_50f953ff_4_k_cu_94963db8_30994cute7productE,@object
	.size		_ZN39_INTERNAL_50f953ff_4_k_cu_94963db8_30994cute7productE,(_ZN39_INTERNAL_50f953ff_4_k_cu_94963db8_30994cuda3std3__45__cpo3endE - _ZN39_INTERNAL_50f953ff_4_k_cu_94963db8_30994cute7productE)
_ZN39_INTERNAL_50f953ff_4_k_cu_94963db8_30994cute7productE:
	.zero		1
	.type		_ZN39_INTERNAL_50f953ff_4_k_cu_94963db8_30994cuda3std3__45__cpo3endE,@object
	.size		_ZN39_INTERNAL_50f953ff_4_k_cu_94963db8_30994cuda3std3__45__cpo3endE,(_ZN39_INTERNAL_50f953ff_4_k_cu_94963db8_30994cuda3std3__419piecewise_constructE - _ZN39_INTERNAL_50f953ff_4_k_cu_94963db8_30994cuda3std3__45__cpo3endE)
_ZN39_INTERNAL_50f953ff_4_k_cu_94963db8_30994cuda3std3__45__cpo3endE:
	.zero		1
	.type		_ZN39_INTERNAL_50f953ff_4_k_cu_94963db8_30994cuda3std3__419piecewise_constructE,@object
	.size		_ZN39_INTERNAL_50f953ff_4_k_cu_94963db8_30994cuda3std3__419piecewise_constructE,(_ZN39_INTERNAL_50f953ff_4_k_cu_94963db8_30994cuda3std3__45__cpo4cendE - _ZN39_INTERNAL_50f953ff_4_k_cu_94963db8_30994cuda3std3__419piecewise_constructE)
_ZN39_INTERNAL_50f953ff_4_k_cu_94963db8_30994cuda3std3__419piecewise_constructE:
	.zero		1
	.type		_ZN39_INTERNAL_50f953ff_4_k_cu_94963db8_30994cuda3std3__45__cpo4cendE,@object
	.size		_ZN39_INTERNAL_50f953ff_4_k_cu_94963db8_30994cuda3std3__45__cpo4cendE,(_ZN39_INTERNAL_50f953ff_4_k_cu_94963db8_30994cuda3std6ranges3__45__cpo4swapE - _ZN39_INTERNAL_50f953ff_4_k_cu_94963db8_30994cuda3std3__45__cpo4cendE)
_ZN39_INTERNAL_50f953ff_4_k_cu_94963db8_30994cuda3std3__45__cpo4cendE:
	.zero		1
	.type		_ZN39_INTERNAL_50f953ff_4_k_cu_94963db8_30994cuda3std6ranges3__45__cpo4swapE,@object
	.size		_ZN39_INTERNAL_50f953ff_4_k_cu_94963db8_30994cuda3std6ranges3__45__cpo4swapE,(.L_9 - _ZN39_INTERNAL_50f953ff_4_k_cu_94963db8_30994cuda3std6ranges3__45__cpo4swapE)
_ZN39_INTERNAL_50f953ff_4_k_cu_94963db8_30994cuda3std6ranges3__45__cpo4swapE:
	.zero		1
.L_9:


//--------------------- .nv.constant0._ZN7cutlass13device_kernelINS_4fmha6kernel13FmhaKernelTmaINS1_10collective15FmhaMainloopTmaINS_6half_tEfN4cute5tupleIJNS7_1CILi64EEENS9_ILi128EEENS9_ILi256EEEEEENS4_14ResidualFusionEJEEENS4_15FmhaFwdEpilogueIS6_fNS8_IJSA_SC_SB_EEEEEJEEEEEvNT_6ParamsE --------------------------
	.section	.nv.constant0._ZN7cutlass13device_kernelINS_4fmha6kernel13FmhaKernelTmaINS1_10collective15FmhaMainloopTmaINS_6half_tEfN4cute5tupleIJNS7_1CILi64EEENS9_ILi128EEENS9_ILi256EEEEEENS4_14ResidualFusionEJEEENS4_15FmhaFwdEpilogueIS6_fNS8_IJSA_SC_SB_EEEEEJEEEEEvNT_6ParamsE,"a",@progbits
	.sectionflags	@""
	.align	4
.nv.constant0._ZN7cutlass13device_kernelINS_4fmha6kernel13FmhaKernelTmaINS1_10collective15FmhaMainloopTmaINS_6half_tEfN4cute5tupleIJNS7_1CILi64EEENS9_ILi128EEENS9_ILi256EEEEEENS4_14ResidualFusionEJEEENS4_15FmhaFwdEpilogueIS6_fNS8_IJSA_SC_SB_EEEEEJEEEEEvNT_6ParamsE:
	.zero		2688


//--------------------- SYMBOLS --------------------------

	.type		.nv.reservedSmem.offset0,@object
	.size		.nv.reservedSmem.offset0,0x4
	.type		__assertfail,@function
